	.target	sm_90a

	.elftype	@"ET_EXEC"


//--------------------- .note.nv.tkinfo           --------------------------
	.section	.note.nv.tkinfo,"",@"SHT_NOTE"
	.sectionflags	@"SHF_NOTE_NV_TKINFO"
	.tkinfo
        /*0018*/ 	.word	0x00000002
        /*0030*/ 	.string	""
        /*0030*/ 	.string	"ptxas"
        /*0030*/ 	.string	"Cuda compilation tools, release 13.0, V13.0.88"
        /*0030*/ 	.string	"Build cuda_13.0.r13.0/compiler.36424714_0"
        /*0030*/ 	.string	"-arch sm_90a -m 64 "



//--------------------- .note.nv.cuinfo           --------------------------
	.section	.note.nv.cuinfo,"",@"SHT_NOTE"
	.sectionflags	@"SHF_NOTE_NV_CUINFO"
        /*0018*/ 	.short	0x0002
        /*001a*/ 	.short	0x005a
        /*001c*/ 	.short	0x0082
	.zero		2


//--------------------- .nv.info                  --------------------------
	.section	.nv.info,"",@"SHT_CUDA_INFO"
	.align	4


	//----- nvinfo : EIATTR_REGCOUNT
	.align		4
        /*0000*/ 	.byte	0x04, 0x2f
        /*0002*/ 	.short	(.L_12 - .L_11)
	.align		4
.L_11:
        /*0004*/ 	.word	index@(_ZN7cutlass13device_kernelINS_4gemm6kernel13GemmUniversalIN4cute5tupleIJiiiiEEENS1_10collective13CollectiveMmaINS1_37MainloopSm90TmaGmmaWarpSpecializedFP8ILi8ENS5_IJNS4_1CILi2EEENSA_ILi1EEESC_EEENS1_35KernelTmaWarpSpecializedCooperativeEEENS5_IJNSA_ILi384EEENSA_ILi48EEENSA_ILi64EEEEEENS_12float_e4m3_tENS5_IJlSC_lEEESK_SL_NS4_8TiledMMAINS4_8MMA_AtomIJNS4_4SM904GMMA30MMA_64x16x32_F32E4M3E4M3_SS_TNILNSP_7ScaleInE1ELSR_1EEEEEENS4_6LayoutISD_NS5_IJSC_NSA_ILi0EEESV_EEEEENS5_IJNS4_10UnderscoreESY_SY_EEEEENS4_13SM90_TMA_LOADENS4_14ComposedLayoutINS4_7SwizzleILi2ELi4ELi3EEENS4_18smem_ptr_flag_bitsILi8EEENSU_INS5_IJNSA_ILi8EEESI_EEENS5_IJSI_SC_EEEEEEEvNS4_8identityENS4_23SM90_TMA_LOAD_MULTICASTES1B_vS1C_EENS_8epilogue10collective6detail29Sm90TmaWarpSpecializedAdapterINS1G_15DefaultEpilogueISK_SL_SL_NS1F_6thread17LinearCombinationISK_Li1EffLNS1K_9ScaleType4KindE0ELNS_15FloatRoundStyleE2ESK_EENS1_15EpilogueDefaultEEEEEvvEEEEvNT_6ParamsE)
        /*0008*/ 	.word	0x000000a8


	//----- nvinfo : EIATTR_FRAME_SIZE
	.align		4
.L_12:
        /*000c*/ 	.byte	0x04, 0x11
        /*000e*/ 	.short	(.L_14 - .L_13)
	.align		4
.L_13:
        /*0010*/ 	.word	index@(_ZN7cutlass13device_kernelINS_4gemm6kernel13GemmUniversalIN4cute5tupleIJiiiiEEENS1_10collective13CollectiveMmaINS1_37MainloopSm90TmaGmmaWarpSpecializedFP8ILi8ENS5_IJNS4_1CILi2EEENSA_ILi1EEESC_EEENS1_35KernelTmaWarpSpecializedCooperativeEEENS5_IJNSA_ILi384EEENSA_ILi48EEENSA_ILi64EEEEEENS_12float_e4m3_tENS5_IJlSC_lEEESK_SL_NS4_8TiledMMAINS4_8MMA_AtomIJNS4_4SM904GMMA30MMA_64x16x32_F32E4M3E4M3_SS_TNILNSP_7ScaleInE1ELSR_1EEEEEENS4_6LayoutISD_NS5_IJSC_NSA_ILi0EEESV_EEEEENS5_IJNS4_10UnderscoreESY_SY_EEEEENS4_13SM90_TMA_LOADENS4_14ComposedLayoutINS4_7SwizzleILi2ELi4ELi3EEENS4_18smem_ptr_flag_bitsILi8EEENSU_INS5_IJNSA_ILi8EEESI_EEENS5_IJSI_SC_EEEEEEEvNS4_8identityENS4_23SM90_TMA_LOAD_MULTICASTES1B_vS1C_EENS_8epilogue10collective6detail29Sm90TmaWarpSpecializedAdapterINS1G_15DefaultEpilogueISK_SL_SL_NS1F_6thread17LinearCombinationISK_Li1EffLNS1K_9ScaleType4KindE0ELNS_15FloatRoundStyleE2ESK_EENS1_15EpilogueDefaultEEEEEvvEEEEvNT_6ParamsE)
        /*0014*/ 	.word	0x00000000


	//----- nvinfo : EIATTR_MIN_STACK_SIZE
	.align		4
.L_14:
        /*0018*/ 	.byte	0x04, 0x12
        /*001a*/ 	.short	(.L_16 - .L_15)
	.align		4
.L_15:
        /*001c*/ 	.word	index@(_ZN7cutlass13device_kernelINS_4gemm6kernel13GemmUniversalIN4cute5tupleIJiiiiEEENS1_10collective13CollectiveMmaINS1_37MainloopSm90TmaGmmaWarpSpecializedFP8ILi8ENS5_IJNS4_1CILi2EEENSA_ILi1EEESC_EEENS1_35KernelTmaWarpSpecializedCooperativeEEENS5_IJNSA_ILi384EEENSA_ILi48EEENSA_ILi64EEEEEENS_12float_e4m3_tENS5_IJlSC_lEEESK_SL_NS4_8TiledMMAINS4_8MMA_AtomIJNS4_4SM904GMMA30MMA_64x16x32_F32E4M3E4M3_SS_TNILNSP_7ScaleInE1ELSR_1EEEEEENS4_6LayoutISD_NS5_IJSC_NSA_ILi0EEESV_EEEEENS5_IJNS4_10UnderscoreESY_SY_EEEEENS4_13SM90_TMA_LOADENS4_14ComposedLayoutINS4_7SwizzleILi2ELi4ELi3EEENS4_18smem_ptr_flag_bitsILi8EEENSU_INS5_IJNSA_ILi8EEESI_EEENS5_IJSI_SC_EEEEEEEvNS4_8identityENS4_23SM90_TMA_LOAD_MULTICASTES1B_vS1C_EENS_8epilogue10collective6detail29Sm90TmaWarpSpecializedAdapterINS1G_15DefaultEpilogueISK_SL_SL_NS1F_6thread17LinearCombinationISK_Li1EffLNS1K_9ScaleType4KindE0ELNS_15FloatRoundStyleE2ESK_EENS1_15EpilogueDefaultEEEEEvvEEEEvNT_6ParamsE)
        /*0020*/ 	.word	0x00000000
.L_16:


//--------------------- .nv.compat                --------------------------
	.section	.nv.compat,"",@"SHT_CUDA_COMPAT_INFO"
	.align	4
        /*0000*/ 	.byte	0x02, 0x09, 0x01, 0x00, 0x02, 0x02, 0x04, 0x00, 0x02, 0x05, 0x05, 0x00, 0x03, 0x07, 0x01, 0x01
        /*0010*/ 	.byte	0x02, 0x03, 0x01, 0x00, 0x02, 0x06, 0x01, 0x00, 0x04, 0x0b, 0x08, 0x00, 0x00, 0x00, 0x00, 0x00
        /*0020*/ 	.byte	0x00, 0x00, 0x00, 0x00


//--------------------- .nv.info._ZN7cutlass13device_kernelINS_4gemm6kernel13GemmUniversalIN4cute5tupleIJiiiiEEENS1_10collective13CollectiveMmaINS1_37MainloopSm90TmaGmmaWarpSpecializedFP8ILi8ENS5_IJNS4_1CILi2EEENSA_ILi1EEESC_EEENS1_35KernelTmaWarpSpecializedCooperativeEEENS5_IJNSA_ILi384EEENSA_ILi48EEENSA_ILi64EEEEEENS_12float_e4m3_tENS5_IJlSC_lEEESK_SL_NS4_8TiledMMAINS4_8MMA_AtomIJNS4_4SM904GMMA30MMA_64x16x32_F32E4M3E4M3_SS_TNILNSP_7ScaleInE1ELSR_1EEEEEENS4_6LayoutISD_NS5_IJSC_NSA_ILi0EEESV_EEEEENS5_IJNS4_10UnderscoreESY_SY_EEEEENS4_13SM90_TMA_LOADENS4_14ComposedLayoutINS4_7SwizzleILi2ELi4ELi3EEENS4_18smem_ptr_flag_bitsILi8EEENSU_INS5_IJNSA_ILi8EEESI_EEENS5_IJSI_SC_EEEEEEEvNS4_8identityENS4_23SM90_TMA_LOAD_MULTICASTES1B_vS1C_EENS_8epilogue10collective6detail29Sm90TmaWarpSpecializedAdapterINS1G_15DefaultEpilogueISK_SL_SL_NS1F_6thread17LinearCombinationISK_Li1EffLNS1K_9ScaleType4KindE0ELNS_15FloatRoundStyleE2ESK_EENS1_15EpilogueDefaultEEEEEvvEEEEvNT_6ParamsE --------------------------
	.section	.nv.info._ZN7cutlass13device_kernelINS_4gemm6kernel13GemmUniversalIN4cute5tupleIJiiiiEEENS1_10collective13CollectiveMmaINS1_37MainloopSm90TmaGmmaWarpSpecializedFP8ILi8ENS5_IJNS4_1CILi2EEENSA_ILi1EEESC_EEENS1_35KernelTmaWarpSpecializedCooperativeEEENS5_IJNSA_ILi384EEENSA_ILi48EEENSA_ILi64EEEEEENS_12float_e4m3_tENS5_IJlSC_lEEESK_SL_NS4_8TiledMMAINS4_8MMA_AtomIJNS4_4SM904GMMA30MMA_64x16x32_F32E4M3E4M3_SS_TNILNSP_7ScaleInE1ELSR_1EEEEEENS4_6LayoutISD_NS5_IJSC_NSA_ILi0EEESV_EEEEENS5_IJNS4_10UnderscoreESY_SY_EEEEENS4_13SM90_TMA_LOADENS4_14ComposedLayoutINS4_7SwizzleILi2ELi4ELi3EEENS4_18smem_ptr_flag_bitsILi8EEENSU_INS5_IJNSA_ILi8EEESI_EEENS5_IJSI_SC_EEEEEEEvNS4_8identityENS4_23SM90_TMA_LOAD_MULTICASTES1B_vS1C_EENS_8epilogue10collective6detail29Sm90TmaWarpSpecializedAdapterINS1G_15DefaultEpilogueISK_SL_SL_NS1F_6thread17LinearCombinationISK_Li1EffLNS1K_9ScaleType4KindE0ELNS_15FloatRoundStyleE2ESK_EENS1_15EpilogueDefaultEEEEEvvEEEEvNT_6ParamsE,"",@"SHT_CUDA_INFO"
	.sectionflags	@""
	.align	4


	//----- nvinfo : EIATTR_CUDA_API_VERSION
	.align		4
        /*0000*/ 	.byte	0x04, 0x37
        /*0002*/ 	.short	(.L_18 - .L_17)
.L_17:
        /*0004*/ 	.word	0x00000082


	//----- nvinfo : EIATTR_KPARAM_INFO
	.align		4
.L_18:
        /*0008*/ 	.byte	0x04, 0x17
        /*000a*/ 	.short	(.L_20 - .L_19)
.L_19:
        /*000c*/ 	.word	0x00000000
        /*0010*/ 	.short	0x0000
        /*0012*/ 	.short	0x0070
        /*0014*/ 	.byte	0x00, 0xf0, 0x01, 0x10


	//----- nvinfo : EIATTR_SPARSE_MMA_MASK
	.align		4
.L_20:
        /*0018*/ 	.byte	0x03, 0x50
        /*001a*/ 	.short	0x0000


	//----- nvinfo : EIATTR_MAXREG_COUNT
	.align		4
        /*001c*/ 	.byte	0x03, 0x1b
        /*001e*/ 	.short	0x00a8


	//----- nvinfo : EIATTR_NUM_BARRIERS
	.align		4
        /*0020*/ 	.byte	0x02, 0x4c
        /*0022*/ 	.byte	0x01
	.zero		1


	//----- nvinfo : EIATTR_MERCURY_ISA_VERSION
	.align		4
        /*0024*/ 	.byte	0x03, 0x5f
        /*0026*/ 	.short	0x0101


	//----- nvinfo : EIATTR_INT_WARP_WIDE_INSTR_OFFSETS
	.align		4
        /*0028*/ 	.byte	0x04, 0x31
        /*002a*/ 	.short	(.L_22 - .L_21)


	//   ....[0]....
.L_21:
        /*002c*/ 	.word	0x00000510


	//   ....[1]....
        /*0030*/ 	.word	0x000005b0


	//   ....[2]....
        /*0034*/ 	.word	0x00000710


	//   ....[3]....
        /*0038*/ 	.word	0x000038e0


	//----- nvinfo : EIATTR_COOP_GROUP_MASK_REGIDS
	.align		4
.L_22:
        /*003c*/ 	.byte	0x04, 0x29
        /*003e*/ 	.short	(.L_24 - .L_23)


	//   ....[0]....
.L_23:
        /*0040*/ 	.word	0xffffffff


	//   ....[1]....
        /*0044*/ 	.word	0xffffffff


	//   ....[2]....
        /*0048*/ 	.word	0xffffffff


	//   ....[3]....
        /*004c*/ 	.word	0xffffffff


	//   ....[4]....
        /*0050*/ 	.word	0xffffffff


	//   ....[5]....
        /*0054*/ 	.word	0xffffffff


	//----- nvinfo : EIATTR_COOP_GROUP_INSTR_OFFSETS
	.align		4
.L_24:
        /*0058*/ 	.byte	0x04, 0x28
        /*005a*/ 	.short	(.L_26 - .L_25)


	//   ....[0]....
.L_25:
        /*005c*/ 	.word	0x00000060


	//   ....[1]....
        /*0060*/ 	.word	0x00000070


	//   ....[2]....
        /*0064*/ 	.word	0x00000130


	//   ....[3]....
        /*0068*/ 	.word	0x00000380


	//   ....[4]....
        /*006c*/ 	.word	0x000008a0


	//   ....[5]....
        /*0070*/ 	.word	0x000013b0


	//----- nvinfo : EIATTR_REG_RECONFIG
	.align		4
.L_26:
        /*0074*/ 	.byte	0x01, 0x54
	.zero		2


	//----- nvinfo : EIATTR_MBARRIER_INSTR_OFFSETS
	.align		4
        /*0078*/ 	.byte	0x04, 0x39
        /*007a*/ 	.short	(.L_28 - .L_27)


	//   ....[0]....
.L_27:
        /*007c*/ 	.word	0x00000250
        /*0080*/ 	.word	0x000000ff
        /*0084*/ 	.word	0x00000000
        /*0088*/ 	.short	0x0100
        /*008a*/ 	.byte	0x08
	.zero		1


	//   ....[1]....
        /*008c*/ 	.word	0x00000260
        /*0090*/ 	.word	0x000000ff
        /*0094*/ 	.word	0x00000040
        /*0098*/ 	.short	0x0100
        /*009a*/ 	.byte	0x08
	.zero		1


	//   ....[2]....
        /*009c*/ 	.word	0x00000270
        /*00a0*/ 	.word	0x000000ff
        /*00a4*/ 	.word	0x00000008
        /*00a8*/ 	.short	0x0100
        /*00aa*/ 	.byte	0x08
	.zero		1


	//   ....[3]....
        /*00ac*/ 	.word	0x00000280
        /*00b0*/ 	.word	0x000000ff
        /*00b4*/ 	.word	0x00000048
        /*00b8*/ 	.short	0x0100
        /*00ba*/ 	.byte	0x08
	.zero		1


	//   ....[4]....
        /*00bc*/ 	.word	0x00000290
        /*00c0*/ 	.word	0x000000ff
        /*00c4*/ 	.word	0x00000010
        /*00c8*/ 	.short	0x0100
        /*00ca*/ 	.byte	0x08
	.zero		1


	//   ....[5]....
        /*00cc*/ 	.word	0x000002a0
        /*00d0*/ 	.word	0x000000ff
        /*00d4*/ 	.word	0x00000050
        /*00d8*/ 	.short	0x0100
        /*00da*/ 	.byte	0x08
	.zero		1


	//   ....[6]....
        /*00dc*/ 	.word	0x000002b0
        /*00e0*/ 	.word	0x000000ff
        /*00e4*/ 	.word	0x00000018
        /*00e8*/ 	.short	0x0100
        /*00ea*/ 	.byte	0x08
	.zero		1


	//   ....[7]....
        /*00ec*/ 	.word	0x000002c0
        /*00f0*/ 	.word	0x000000ff
        /*00f4*/ 	.word	0x00000058
        /*00f8*/ 	.short	0x0100
        /*00fa*/ 	.byte	0x08
	.zero		1


	//   ....[8]....
        /*00fc*/ 	.word	0x000002d0
        /*0100*/ 	.word	0x000000ff
        /*0104*/ 	.word	0x00000020
        /*0108*/ 	.short	0x0100
        /*010a*/ 	.byte	0x08
	.zero		1


	//   ....[9]....
        /*010c*/ 	.word	0x000002e0
        /*0110*/ 	.word	0x000000ff
        /*0114*/ 	.word	0x00000060
        /*0118*/ 	.short	0x0100
        /*011a*/ 	.byte	0x08
	.zero		1


	//   ....[10]....
        /*011c*/ 	.word	0x000002f0
        /*0120*/ 	.word	0x000000ff
        /*0124*/ 	.word	0x00000028
        /*0128*/ 	.short	0x0100
        /*012a*/ 	.byte	0x08
	.zero		1


	//   ....[11]....
        /*012c*/ 	.word	0x00000300
        /*0130*/ 	.word	0x000000ff
        /*0134*/ 	.word	0x00000068
        /*0138*/ 	.short	0x0100
        /*013a*/ 	.byte	0x08
	.zero		1


	//   ....[12]....
        /*013c*/ 	.word	0x00000310
        /*0140*/ 	.word	0x000000ff
        /*0144*/ 	.word	0x00000030
        /*0148*/ 	.short	0x0100
        /*014a*/ 	.byte	0x08
	.zero		1


	//   ....[13]....
        /*014c*/ 	.word	0x00000320
        /*0150*/ 	.word	0x000000ff
        /*0154*/ 	.word	0x00000070
        /*0158*/ 	.short	0x0100
        /*015a*/ 	.byte	0x08
	.zero		1


	//   ....[14]....
        /*015c*/ 	.word	0x00000330
        /*0160*/ 	.word	0x000000ff
        /*0164*/ 	.word	0x00000038
        /*0168*/ 	.short	0x0100
        /*016a*/ 	.byte	0x08
	.zero		1


	//   ....[15]....
        /*016c*/ 	.word	0x00000340
        /*0170*/ 	.word	0x000000ff
        /*0174*/ 	.word	0x00000078
        /*0178*/ 	.short	0x0100
        /*017a*/ 	.byte	0x08
	.zero		1


	//   ....[16]....
        /*017c*/ 	.word	0x000007b0
        /*0180*/ 	.word	0x000000ff
        /*0184*/ 	.word	0x00000090
        /*0188*/ 	.short	0x0100
        /*018a*/ 	.byte	0x06
	.zero		1


	//   ....[17]....
        /*018c*/ 	.word	0x00000840
        /*0190*/ 	.word	0x000000ff
        /*0194*/ 	.word	0x00000098
        /*0198*/ 	.short	0x0100
        /*019a*/ 	.byte	0x06
	.zero		1


	//   ....[18]....
        /*019c*/ 	.word	0x00001960
        /*01a0*/ 	.word	0x000000ff
        /*01a4*/ 	.word	0x00000000
        /*01a8*/ 	.short	0x010a
        /*01aa*/ 	.byte	0x07
	.zero		1


	//   ....[19]....
        /*01ac*/ 	.word	0x000019c0
        /*01b0*/ 	.word	0x000000ff
        /*01b4*/ 	.word	0x00000000
        /*01b8*/ 	.short	0x010a
        /*01ba*/ 	.byte	0x07
	.zero		1


	//   ....[20]....
        /*01bc*/ 	.word	0x00002780
        /*01c0*/ 	.word	0x000000ff
        /*01c4*/ 	.word	0x00000000
        /*01c8*/ 	.short	0x010a
        /*01ca*/ 	.byte	0x0c
	.zero		1


	//   ....[21]....
        /*01cc*/ 	.word	0x000027c0
        /*01d0*/ 	.word	0x000000ff
        /*01d4*/ 	.word	0x00000000
        /*01d8*/ 	.short	0x010a
        /*01da*/ 	.byte	0x0c
	.zero		1


	//   ....[22]....
        /*01dc*/ 	.word	0x00003270
        /*01e0*/ 	.word	0x000000a8
        /*01e4*/ 	.word	0x00000000
        /*01e8*/ 	.short	0x0101
        /*01ea*/ 	.byte	0x3f
	.zero		1


	//   ....[23]....
        /*01ec*/ 	.word	0x00003960
        /*01f0*/ 	.word	0x00000018
        /*01f4*/ 	.word	0x00000000
        /*01f8*/ 	.short	0x0101
        /*01fa*/ 	.byte	0x3f
	.zero		1


	//   ....[24]....
        /*01fc*/ 	.word	0x0000c4e0
        /*0200*/ 	.word	0x00000016
        /*0204*/ 	.word	0x00000040
        /*0208*/ 	.short	0x010a
        /*020a*/ 	.byte	0x3f
	.zero		1


	//   ....[25]....
        /*020c*/ 	.word	0x0000c8a0
        /*0210*/ 	.word	0x00000007
        /*0214*/ 	.word	0x00000098
        /*0218*/ 	.short	0x0101
        /*021a*/ 	.byte	0x3f
	.zero		1


	//   ....[26]....
        /*021c*/ 	.word	0x0000cfa0
        /*0220*/ 	.word	0x00000005
        /*0224*/ 	.word	0x00000000
        /*0228*/ 	.short	0x010a
        /*022a*/ 	.byte	0x3f
	.zero		1


	//   ....[27]....
        /*022c*/ 	.word	0x0000d020
        /*0230*/ 	.word	0x00000007
        /*0234*/ 	.word	0x00000000
        /*0238*/ 	.short	0x010a
        /*023a*/ 	.byte	0x3f
	.zero		1


	//   ....[28]....
        /*023c*/ 	.word	0x0000d0b0
        /*0240*/ 	.word	0x00000006
        /*0244*/ 	.word	0x00000000
        /*0248*/ 	.short	0x010a
        /*024a*/ 	.byte	0x3f
	.zero		1


	//   ....[29]....
        /*024c*/ 	.word	0x0000d140
        /*0250*/ 	.word	0x00000009
        /*0254*/ 	.word	0x00000000
        /*0258*/ 	.short	0x010a
        /*025a*/ 	.byte	0x3f
	.zero		1


	//   ....[30]....
        /*025c*/ 	.word	0x0000d1d0
        /*0260*/ 	.word	0x00000006
        /*0264*/ 	.word	0x00000000
        /*0268*/ 	.short	0x010a
        /*026a*/ 	.byte	0x3f
	.zero		1


	//   ....[31]....
        /*026c*/ 	.word	0x0000d260
        /*0270*/ 	.word	0x00000009
        /*0274*/ 	.word	0x00000000
        /*0278*/ 	.short	0x010a
        /*027a*/ 	.byte	0x3f
	.zero		1


	//   ....[32]....
        /*027c*/ 	.word	0x0000d2f0
        /*0280*/ 	.word	0x00000006
        /*0284*/ 	.word	0x00000000
        /*0288*/ 	.short	0x010a
        /*028a*/ 	.byte	0x3f
	.zero		1


	//   ....[33]....
        /*028c*/ 	.word	0x0000d380
        /*0290*/ 	.word	0x00000003
        /*0294*/ 	.word	0x00000000
        /*0298*/ 	.short	0x010a
        /*029a*/ 	.byte	0x3f
	.zero		1


	//   ....[34]....
        /*029c*/ 	.word	0x0000d3f0
        /*02a0*/ 	.word	0x00000016
        /*02a4*/ 	.word	0x00000000
        /*02a8*/ 	.short	0x010a
        /*02aa*/ 	.byte	0x3f
	.zero		1


	//   ....[35]....
        /*02ac*/ 	.word	0x0000d450
        /*02b0*/ 	.word	0x000000a9
        /*02b4*/ 	.word	0x00000000
        /*02b8*/ 	.short	0x010a
        /*02ba*/ 	.byte	0x3f
	.zero		1


	//   ....[36]....
        /*02bc*/ 	.word	0x0000d520
        /*02c0*/ 	.word	0x00000016
        /*02c4*/ 	.word	0x00000040
        /*02c8*/ 	.short	0x010a
        /*02ca*/ 	.byte	0x3f
	.zero		1


	//   ....[37]....
        /*02cc*/ 	.word	0x0000d5f0
        /*02d0*/ 	.word	0x00000005
        /*02d4*/ 	.word	0x00000000
        /*02d8*/ 	.short	0x010a
        /*02da*/ 	.byte	0x3f
	.zero		1


	//   ....[38]....
        /*02dc*/ 	.word	0x0000d640
        /*02e0*/ 	.word	0x00000007
        /*02e4*/ 	.word	0x00000000
        /*02e8*/ 	.short	0x010a
        /*02ea*/ 	.byte	0x3f
	.zero		1


	//   ....[39]....
        /*02ec*/ 	.word	0x0000d690
        /*02f0*/ 	.word	0x00000006
        /*02f4*/ 	.word	0x00000000
        /*02f8*/ 	.short	0x010a
        /*02fa*/ 	.byte	0x3f
	.zero		1


	//   ....[40]....
        /*02fc*/ 	.word	0x0000d6e0
        /*0300*/ 	.word	0x00000009
        /*0304*/ 	.word	0x00000000
        /*0308*/ 	.short	0x010a
        /*030a*/ 	.byte	0x3f
	.zero		1


	//   ....[41]....
        /*030c*/ 	.word	0x0000d730
        /*0310*/ 	.word	0x00000006
        /*0314*/ 	.word	0x00000000
        /*0318*/ 	.short	0x010a
        /*031a*/ 	.byte	0x3f
	.zero		1


	//   ....[42]....
        /*031c*/ 	.word	0x0000d780
        /*0320*/ 	.word	0x00000009
        /*0324*/ 	.word	0x00000000
        /*0328*/ 	.short	0x010a
        /*032a*/ 	.byte	0x3f
	.zero		1


	//   ....[43]....
        /*032c*/ 	.word	0x0000d7d0
        /*0330*/ 	.word	0x00000006
        /*0334*/ 	.word	0x00000000
        /*0338*/ 	.short	0x010a
        /*033a*/ 	.byte	0x3f
	.zero		1


	//----- nvinfo : EIATTR_NUM_MBARRIERS
	.align		4
.L_28:
        /*033c*/ 	.byte	0x03, 0x38
        /*033e*/ 	.short	0x0012


	//----- nvinfo : EIATTR_EXIT_INSTR_OFFSETS
	.align		4
        /*0340*/ 	.byte	0x04, 0x1c
        /*0342*/ 	.short	(.L_30 - .L_29)


	//   ....[0]....
.L_29:
        /*0344*/ 	.word	0x00000a20


	//   ....[1]....
        /*0348*/ 	.word	0x00001210


	//   ....[2]....
        /*034c*/ 	.word	0x0000bc00


	//   ....[3]....
        /*0350*/ 	.word	0x0000c170


	//   ....[4]....
        /*0354*/ 	.word	0x0000d3d0


	//----- nvinfo : EIATTR_MAX_THREADS
	.align		4
.L_30:
        /*0358*/ 	.byte	0x04, 0x05
        /*035a*/ 	.short	(.L_32 - .L_31)
.L_31:
        /*035c*/ 	.word	0x00000180
        /*0360*/ 	.word	0x00000001
        /*0364*/ 	.word	0x00000001


	//----- nvinfo : EIATTR_CRS_STACK_SIZE
	.align		4
.L_32:
        /*0368*/ 	.byte	0x04, 0x1e
        /*036a*/ 	.short	(.L_34 - .L_33)
.L_33:
        /*036c*/ 	.word	0x00000000


	//----- nvinfo : EIATTR_CBANK_PARAM_SIZE
	.align		4
.L_34:
        /*0370*/ 	.byte	0x03, 0x19
        /*0372*/ 	.short	0x0470


	//----- nvinfo : EIATTR_PARAM_CBANK
	.align		4
        /*0374*/ 	.byte	0x04, 0x0a
        /*0376*/ 	.short	(.L_36 - .L_35)
	.align		4
.L_35:
        /*0378*/ 	.word	index@(.nv.constant0._ZN7cutlass13device_kernelINS_4gemm6kernel13GemmUniversalIN4cute5tupleIJiiiiEEENS1_10collective13CollectiveMmaINS1_37MainloopSm90TmaGmmaWarpSpecializedFP8ILi8ENS5_IJNS4_1CILi2EEENSA_ILi1EEESC_EEENS1_35KernelTmaWarpSpecializedCooperativeEEENS5_IJNSA_ILi384EEENSA_ILi48EEENSA_ILi64EEEEEENS_12float_e4m3_tENS5_IJlSC_lEEESK_SL_NS4_8TiledMMAINS4_8MMA_AtomIJNS4_4SM904GMMA30MMA_64x16x32_F32E4M3E4M3_SS_TNILNSP_7ScaleInE1ELSR_1EEEEEENS4_6LayoutISD_NS5_IJSC_NSA_ILi0EEESV_EEEEENS5_IJNS4_10UnderscoreESY_SY_EEEEENS4_13SM90_TMA_LOADENS4_14ComposedLayoutINS4_7SwizzleILi2ELi4ELi3EEENS4_18smem_ptr_flag_bitsILi8EEENSU_INS5_IJNSA_ILi8EEESI_EEENS5_IJSI_SC_EEEEEEEvNS4_8identityENS4_23SM90_TMA_LOAD_MULTICASTES1B_vS1C_EENS_8epilogue10collective6detail29Sm90TmaWarpSpecializedAdapterINS1G_15DefaultEpilogueISK_SL_SL_NS1F_6thread17LinearCombinationISK_Li1EffLNS1K_9ScaleType4KindE0ELNS_15FloatRoundStyleE2ESK_EENS1_15EpilogueDefaultEEEEEvvEEEEvNT_6ParamsE)
        /*037c*/ 	.short	0x0210
        /*037e*/ 	.short	0x0470


	//----- nvinfo : EIATTR_SW_WAR
	.align		4
.L_36:
        /*0380*/ 	.byte	0x04, 0x36
        /*0382*/ 	.short	(.L_38 - .L_37)
.L_37:
        /*0384*/ 	.word	0x00000008
.L_38:


//--------------------- .nv.callgraph             --------------------------
	.section	.nv.callgraph,"",@"SHT_CUDA_CALLGRAPH"
	.align	4
	.sectionentsize	8
	.align		4
        /*0000*/ 	.word	0x00000000
	.align		4
        /*0004*/ 	.word	0xffffffff
	.align		4
        /*0008*/ 	.word	0x00000000
	.align		4
        /*000c*/ 	.word	0xfffffffe
	.align		4
        /*0010*/ 	.word	0x00000000
	.align		4
        /*0014*/ 	.word	0xfffffffd
	.align		4
        /*0018*/ 	.word	0x00000000
	.align		4
        /*001c*/ 	.word	0xfffffffc


//--------------------- .nv.constant4             --------------------------
	.section	.nv.constant4,"a",@progbits
	.align	8
	.align		8
.nv.constant4:
        /*0000*/ 	.dword	_ZN39_INTERNAL_7e9286c6_4_k_cu_9d0bb3f2_53084cuda3std3__45__cpo5beginE
	.align		8
        /*0008*/ 	.dword	_ZN39_INTERNAL_7e9286c6_4_k_cu_9d0bb3f2_53084cuda3std3__45__cpo3endE
	.align		8
        /*0010*/ 	.dword	_ZN39_INTERNAL_7e9286c6_4_k_cu_9d0bb3f2_53084cuda3std3__45__cpo6cbeginE
	.align		8
        /*0018*/ 	.dword	_ZN39_INTERNAL_7e9286c6_4_k_cu_9d0bb3f2_53084cuda3std3__45__cpo4cendE
	.align		8
        /*0020*/ 	.dword	_ZN39_INTERNAL_7e9286c6_4_k_cu_9d0bb3f2_53084cuda3std3__441_GLOBAL__N__7e9286c6_4_k_cu_9d0bb3f2_53086ignoreE
	.align		8
        /*0028*/ 	.dword	_ZN39_INTERNAL_7e9286c6_4_k_cu_9d0bb3f2_53084cuda3std3__419piecewise_constructE
	.align		8
        /*0030*/ 	.dword	_ZN39_INTERNAL_7e9286c6_4_k_cu_9d0bb3f2_53084cuda3std3__48in_placeE
	.align		8
        /*0038*/ 	.dword	_ZN39_INTERNAL_7e9286c6_4_k_cu_9d0bb3f2_53084cuda3std6ranges3__45__cpo4swapE
	.align		8
        /*0040*/ 	.dword	_ZN39_INTERNAL_7e9286c6_4_k_cu_9d0bb3f2_53084cuda3std6ranges3__45__cpo9iter_moveE
	.align		8
        /*0048*/ 	.dword	_ZN39_INTERNAL_7e9286c6_4_k_cu_9d0bb3f2_53084cute7productE
	.align		8
        /*0050*/ 	.dword	_ZN39_INTERNAL_7e9286c6_4_k_cu_9d0bb3f2_53084cute1_E


//--------------------- .text._ZN7cutlass13device_kernelINS_4gemm6kernel13GemmUniversalIN4cute5tupleIJiiiiEEENS1_10collective13CollectiveMmaINS1_37MainloopSm90TmaGmmaWarpSpecializedFP8ILi8ENS5_IJNS4_1CILi2EEENSA_ILi1EEESC_EEENS1_35KernelTmaWarpSpecializedCooperativeEEENS5_IJNSA_ILi384EEENSA_ILi48EEENSA_ILi64EEEEEENS_12float_e4m3_tENS5_IJlSC_lEEESK_SL_NS4_8TiledMMAINS4_8MMA_AtomIJNS4_4SM904GMMA30MMA_64x16x32_F32E4M3E4M3_SS_TNILNSP_7ScaleInE1ELSR_1EEEEEENS4_6LayoutISD_NS5_IJSC_NSA_ILi0EEESV_EEEEENS5_IJNS4_10UnderscoreESY_SY_EEEEENS4_13SM90_TMA_LOADENS4_14ComposedLayoutINS4_7SwizzleILi2ELi4ELi3EEENS4_18smem_ptr_flag_bitsILi8EEENSU_INS5_IJNSA_ILi8EEESI_EEENS5_IJSI_SC_EEEEEEEvNS4_8identityENS4_23SM90_TMA_LOAD_MULTICASTES1B_vS1C_EENS_8epilogue10collective6detail29Sm90TmaWarpSpecializedAdapterINS1G_15DefaultEpilogueISK_SL_SL_NS1F_6thread17LinearCombinationISK_Li1EffLNS1K_9ScaleType4KindE0ELNS_15FloatRoundStyleE2ESK_EENS1_15EpilogueDefaultEEEEEvvEEEEvNT_6ParamsE --------------------------
	.section	.text._ZN7cutlass13device_kernelINS_4gemm6kernel13GemmUniversalIN4cute5tupleIJiiiiEEENS1_10collective13CollectiveMmaINS1_37MainloopSm90TmaGmmaWarpSpecializedFP8ILi8ENS5_IJNS4_1CILi2EEENSA_ILi1EEESC_EEENS1_35KernelTmaWarpSpecializedCooperativeEEENS5_IJNSA_ILi384EEENSA_ILi48EEENSA_ILi64EEEEEENS_12float_e4m3_tENS5_IJlSC_lEEESK_SL_NS4_8TiledMMAINS4_8MMA_AtomIJNS4_4SM904GMMA30MMA_64x16x32_F32E4M3E4M3_SS_TNILNSP_7ScaleInE1ELSR_1EEEEEENS4_6LayoutISD_NS5_IJSC_NSA_ILi0EEESV_EEEEENS5_IJNS4_10UnderscoreESY_SY_EEEEENS4_13SM90_TMA_LOADENS4_14ComposedLayoutINS4_7SwizzleILi2ELi4ELi3EEENS4_18smem_ptr_flag_bitsILi8EEENSU_INS5_IJNSA_ILi8EEESI_EEENS5_IJSI_SC_EEEEEEEvNS4_8identityENS4_23SM90_TMA_LOAD_MULTICASTES1B_vS1C_EENS_8epilogue10collective6detail29Sm90TmaWarpSpecializedAdapterINS1G_15DefaultEpilogueISK_SL_SL_NS1F_6thread17LinearCombinationISK_Li1EffLNS1K_9ScaleType4KindE0ELNS_15FloatRoundStyleE2ESK_EENS1_15EpilogueDefaultEEEEEvvEEEEvNT_6ParamsE,"ax",@progbits
	.align	128
.text._ZN7cutlass13device_kernelINS_4gemm6kernel13GemmUniversalIN4cute5tupleIJiiiiEEENS1_10collective13CollectiveMmaINS1_37MainloopSm90TmaGmmaWarpSpecializedFP8ILi8ENS5_IJNS4_1CILi2EEENSA_ILi1EEESC_EEENS1_35KernelTmaWarpSpecializedCooperativeEEENS5_IJNSA_ILi384EEENSA_ILi48EEENSA_ILi64EEEEEENS_12float_e4m3_tENS5_IJlSC_lEEESK_SL_NS4_8TiledMMAINS4_8MMA_AtomIJNS4_4SM904GMMA30MMA_64x16x32_F32E4M3E4M3_SS_TNILNSP_7ScaleInE1ELSR_1EEEEEENS4_6LayoutISD_NS5_IJSC_NSA_ILi0EEESV_EEEEENS5_IJNS4_10UnderscoreESY_SY_EEEEENS4_13SM90_TMA_LOADENS4_14ComposedLayoutINS4_7SwizzleILi2ELi4ELi3EEENS4_18smem_ptr_flag_bitsILi8EEENSU_INS5_IJNSA_ILi8EEESI_EEENS5_IJSI_SC_EEEEEEEvNS4_8identityENS4_23SM90_TMA_LOAD_MULTICASTES1B_vS1C_EENS_8epilogue10collective6detail29Sm90TmaWarpSpecializedAdapterINS1G_15DefaultEpilogueISK_SL_SL_NS1F_6thread17LinearCombinationISK_Li1EffLNS1K_9ScaleType4KindE0ELNS_15FloatRoundStyleE2ESK_EENS1_15EpilogueDefaultEEEEEvvEEEEvNT_6ParamsE:
        .type           _ZN7cutlass13device_kernelINS_4gemm6kernel13GemmUniversalIN4cute5tupleIJiiiiEEENS1_10collective13CollectiveMmaINS1_37MainloopSm90TmaGmmaWarpSpecializedFP8ILi8ENS5_IJNS4_1CILi2EEENSA_ILi1EEESC_EEENS1_35KernelTmaWarpSpecializedCooperativeEEENS5_IJNSA_ILi384EEENSA_ILi48EEENSA_ILi64EEEEEENS_12float_e4m3_tENS5_IJlSC_lEEESK_SL_NS4_8TiledMMAINS4_8MMA_AtomIJNS4_4SM904GMMA30MMA_64x16x32_F32E4M3E4M3_SS_TNILNSP_7ScaleInE1ELSR_1EEEEEENS4_6LayoutISD_NS5_IJSC_NSA_ILi0EEESV_EEEEENS5_IJNS4_10UnderscoreESY_SY_EEEEENS4_13SM90_TMA_LOADENS4_14ComposedLayoutINS4_7SwizzleILi2ELi4ELi3EEENS4_18smem_ptr_flag_bitsILi8EEENSU_INS5_IJNSA_ILi8EEESI_EEENS5_IJSI_SC_EEEEEEEvNS4_8identityENS4_23SM90_TMA_LOAD_MULTICASTES1B_vS1C_EENS_8epilogue10collective6detail29Sm90TmaWarpSpecializedAdapterINS1G_15DefaultEpilogueISK_SL_SL_NS1F_6thread17LinearCombinationISK_Li1EffLNS1K_9ScaleType4KindE0ELNS_15FloatRoundStyleE2ESK_EENS1_15EpilogueDefaultEEEEEvvEEEEvNT_6ParamsE,@function
        .size           _ZN7cutlass13device_kernelINS_4gemm6kernel13GemmUniversalIN4cute5tupleIJiiiiEEENS1_10collective13CollectiveMmaINS1_37MainloopSm90TmaGmmaWarpSpecializedFP8ILi8ENS5_IJNS4_1CILi2EEENSA_ILi1EEESC_EEENS1_35KernelTmaWarpSpecializedCooperativeEEENS5_IJNSA_ILi384EEENSA_ILi48EEENSA_ILi64EEEEEENS_12float_e4m3_tENS5_IJlSC_lEEESK_SL_NS4_8TiledMMAINS4_8MMA_AtomIJNS4_4SM904GMMA30MMA_64x16x32_F32E4M3E4M3_SS_TNILNSP_7ScaleInE1ELSR_1EEEEEENS4_6LayoutISD_NS5_IJSC_NSA_ILi0EEESV_EEEEENS5_IJNS4_10UnderscoreESY_SY_EEEEENS4_13SM90_TMA_LOADENS4_14ComposedLayoutINS4_7SwizzleILi2ELi4ELi3EEENS4_18smem_ptr_flag_bitsILi8EEENSU_INS5_IJNSA_ILi8EEESI_EEENS5_IJSI_SC_EEEEEEEvNS4_8identityENS4_23SM90_TMA_LOAD_MULTICASTES1B_vS1C_EENS_8epilogue10collective6detail29Sm90TmaWarpSpecializedAdapterINS1G_15DefaultEpilogueISK_SL_SL_NS1F_6thread17LinearCombinationISK_Li1EffLNS1K_9ScaleType4KindE0ELNS_15FloatRoundStyleE2ESK_EENS1_15EpilogueDefaultEEEEEvvEEEEvNT_6ParamsE,(.L_x_87 - _ZN7cutlass13device_kernelINS_4gemm6kernel13GemmUniversalIN4cute5tupleIJiiiiEEENS1_10collective13CollectiveMmaINS1_37MainloopSm90TmaGmmaWarpSpecializedFP8ILi8ENS5_IJNS4_1CILi2EEENSA_ILi1EEESC_EEENS1_35KernelTmaWarpSpecializedCooperativeEEENS5_IJNSA_ILi384EEENSA_ILi48EEENSA_ILi64EEEEEENS_12float_e4m3_tENS5_IJlSC_lEEESK_SL_NS4_8TiledMMAINS4_8MMA_AtomIJNS4_4SM904GMMA30MMA_64x16x32_F32E4M3E4M3_SS_TNILNSP_7ScaleInE1ELSR_1EEEEEENS4_6LayoutISD_NS5_IJSC_NSA_ILi0EEESV_EEEEENS5_IJNS4_10UnderscoreESY_SY_EEEEENS4_13SM90_TMA_LOADENS4_14ComposedLayoutINS4_7SwizzleILi2ELi4ELi3EEENS4_18smem_ptr_flag_bitsILi8EEENSU_INS5_IJNSA_ILi8EEESI_EEENS5_IJSI_SC_EEEEEEEvNS4_8identityENS4_23SM90_TMA_LOAD_MULTICASTES1B_vS1C_EENS_8epilogue10collective6detail29Sm90TmaWarpSpecializedAdapterINS1G_15DefaultEpilogueISK_SL_SL_NS1F_6thread17LinearCombinationISK_Li1EffLNS1K_9ScaleType4KindE0ELNS_15FloatRoundStyleE2ESK_EENS1_15EpilogueDefaultEEEEEvvEEEEvNT_6ParamsE)
        .other          _ZN7cutlass13device_kernelINS_4gemm6kernel13GemmUniversalIN4cute5tupleIJiiiiEEENS1_10collective13CollectiveMmaINS1_37MainloopSm90TmaGmmaWarpSpecializedFP8ILi8ENS5_IJNS4_1CILi2EEENSA_ILi1EEESC_EEENS1_35KernelTmaWarpSpecializedCooperativeEEENS5_IJNSA_ILi384EEENSA_ILi48EEENSA_ILi64EEEEEENS_12float_e4m3_tENS5_IJlSC_lEEESK_SL_NS4_8TiledMMAINS4_8MMA_AtomIJNS4_4SM904GMMA30MMA_64x16x32_F32E4M3E4M3_SS_TNILNSP_7ScaleInE1ELSR_1EEEEEENS4_6LayoutISD_NS5_IJSC_NSA_ILi0EEESV_EEEEENS5_IJNS4_10UnderscoreESY_SY_EEEEENS4_13SM90_TMA_LOADENS4_14ComposedLayoutINS4_7SwizzleILi2ELi4ELi3EEENS4_18smem_ptr_flag_bitsILi8EEENSU_INS5_IJNSA_ILi8EEESI_EEENS5_IJSI_SC_EEEEEEEvNS4_8identityENS4_23SM90_TMA_LOAD_MULTICASTES1B_vS1C_EENS_8epilogue10collective6detail29Sm90TmaWarpSpecializedAdapterINS1G_15DefaultEpilogueISK_SL_SL_NS1F_6thread17LinearCombinationISK_Li1EffLNS1K_9ScaleType4KindE0ELNS_15FloatRoundStyleE2ESK_EENS1_15EpilogueDefaultEEEEEvvEEEEvNT_6ParamsE,@"STO_CUDA_ENTRY STV_DEFAULT"
_ZN7cutlass13device_kernelINS_4gemm6kernel13GemmUniversalIN4cute5tupleIJiiiiEEENS1_10collective13CollectiveMmaINS1_37MainloopSm90TmaGmmaWarpSpecializedFP8ILi8ENS5_IJNS4_1CILi2EEENSA_ILi1EEESC_EEENS1_35KernelTmaWarpSpecializedCooperativeEEENS5_IJNSA_ILi384EEENSA_ILi48EEENSA_ILi64EEEEEENS_12float_e4m3_tENS5_IJlSC_lEEESK_SL_NS4_8TiledMMAINS4_8MMA_AtomIJNS4_4SM904GMMA30MMA_64x16x32_F32E4M3E4M3_SS_TNILNSP_7ScaleInE1ELSR_1EEEEEENS4_6LayoutISD_NS5_IJSC_NSA_ILi0EEESV_EEEEENS5_IJNS4_10UnderscoreESY_SY_EEEEENS4_13SM90_TMA_LOADENS4_14ComposedLayoutINS4_7SwizzleILi2ELi4ELi3EEENS4_18smem_ptr_flag_bitsILi8EEENSU_INS5_IJNSA_ILi8EEESI_EEENS5_IJSI_SC_EEEEEEEvNS4_8identityENS4_23SM90_TMA_LOAD_MULTICASTES1B_vS1C_EENS_8epilogue10collective6detail29Sm90TmaWarpSpecializedAdapterINS1G_15DefaultEpilogueISK_SL_SL_NS1F_6thread17LinearCombinationISK_Li1EffLNS1K_9ScaleType4KindE0ELNS_15FloatRoundStyleE2ESK_EENS1_15EpilogueDefaultEEEEEvvEEEEvNT_6ParamsE:
[----:B------:R-:W-:Y:S01]  /*0000*/  LDC R1, c[0x0][0x28] ;  /* 0x00000a00ff017b82 */ /* 0x000fe20000000800 */
[----:B------:R-:W0:Y:S01]  /*0010*/  S2R R4, SR_TID.X ;  /* 0x0000000000047919 */ /* 0x000e220000002100 */
[----:B------:R-:W-:Y:S01]  /*0020*/  ELECT P0, URZ, PT ;  /* 0x00000000003f782f */ /* 0x000fe20003800000 */
[----:B------:R-:W-:Y:S01]  /*0030*/  BSSY B0, `(.L_x_0) ;  /* 0x000000f000007945 */ /* 0x000fe20003800000 */
[--C-:B0-----:R-:W-:Y:S02]  /*0040*/  SHF.R.U32.HI R0, RZ, 0x5, R4.reuse ;  /* 0x00000005ff007819 */ /* 0x101fe40000011604 */
[----:B------:R-:W-:-:S03]  /*0050*/  SHF.R.U32.HI R2, RZ, 0x7, R4 ;  /* 0x00000007ff027819 */ /* 0x000fc60000011604 */
[----:B------:R-:W0:Y:S04]  /*0060*/  SHFL.IDX PT, R6, R0, RZ, 0x1f ;  /* 0x00001fff00067589 */ /* 0x000e2800000e0000 */
[----:B------:R-:W1:Y:S01]  /*0070*/  SHFL.IDX PT, R2, R2, RZ, 0x1f ;  /* 0x00001fff02027589 */ /* 0x000e6200000e0000 */
[----:B0-----:R-:W-:-:S13]  /*0080*/  ISETP.NE.OR P0, PT, R6, RZ, !P0 ;  /* 0x000000ff0600720c */ /* 0x001fda0004705670 */
[----:B-1----:R-:W-:Y:S05]  /*0090*/  @P0 BRA `(.L_x_1) ;  /* 0x0000000000200947 */ /* 0x002fea0003800000 */
[----:B------:R-:W-:Y:S02]  /*00a0*/  ULDC.64 UR4, c[0x0][0x198] ;  /* 0x0000660000047ab9 */ /* 0x000fe40000000a00 */
[----:B------:R-:W-:Y:S02]  /*00b0*/  UIADD3 UR6, UP0, UR4, 0xf0, URZ ;  /* 0x000000f004067890 */ /* 0x000fe4000ff1e03f */
[----:B------:R-:W-:Y:S02]  /*00c0*/  UIADD3 UR4, UP1, UR4, 0x1f0, URZ ;  /* 0x000001f004047890 */ /* 0x000fe4000ff3e03f */
[----:B------:R-:W-:Y:S02]  /*00d0*/  UIADD3.X UR7, URZ, UR5, URZ, UP0, !UPT ;  /* 0x000000053f077290 */ /* 0x000fe400087fe43f */
[----:B------:R-:W-:-:S07]  /*00e0*/  UIADD3.X UR5, URZ, UR5, URZ, UP1, !UPT ;  /* 0x000000053f057290 */ /* 0x000fce0008ffe43f */
[----:B------:R0:W-:Y:S02]  /*00f0*/  UTMACCTL.PF [UR6] ;  /* 0x00000000060079b9 */ /* 0x0001e40008040000 */
[----:B------:R0:W-:Y:S02]  /*0100*/  UTMACCTL.PF [UR4] ;  /* 0x00000000040079b9 */ /* 0x0001e40008040000 */
[----:B0-----:R-:W-:Y:S01]  /*0110*/  NOP ;  /* 0x0000000000007918 */ /* 0x001fe20000000000 */
.L_x_1:
[----:B------:R-:W-:Y:S05]  /*0120*/  BSYNC B0 ;  /* 0x0000000000007941 */ /* 0x000fea0003800000 */
.L_x_0:
[----:B------:R-:W0:Y:S02]  /*0130*/  SHFL.IDX PT, R3, R0, RZ, 0x1f ;  /* 0x00001fff00037589 */ /* 0x000e2400000e0000 */
[----:B0-----:R-:W-:-:S13]  /*0140*/  ISETP.NE.AND P0, PT, R3, RZ, PT ;  /* 0x000000ff0300720c */ /* 0x001fda0003f05270 */
[----:B------:R-:W-:Y:S05]  /*0150*/  @P0 BRA `(.L_x_2) ;  /* 0x0000000000840947 */ /* 0x000fea0003800000 */
[----:B------:R-:W-:Y:S01]  /*0160*/  ELECT P0, URZ, PT ;  /* 0x00000000003f782f */ /* 0x000fe20003800000 */
[----:B------:R-:W-:-:S12]  /*0170*/  BSSY B0, `(.L_x_2) ;  /* 0x000001f000007945 */ /* 0x000fd80003800000 */
[----:B------:R-:W-:Y:S05]  /*0180*/  @!P0 BRA `(.L_x_3) ;  /* 0x0000000000748947 */ /* 0x000fea0003800000 */
[----:B------:R-:W0:Y:S01]  /*0190*/  S2UR UR8, SR_CgaCtaId ;  /* 0x00000000000879c3 */ /* 0x000e220000008800 */
[----:B------:R-:W-:Y:S01]  /*01a0*/  UMOV UR4, 0x400 ;  /* 0x0000040000047882 */ /* 0x000fe20000000000 */
[----:B------:R-:W-:Y:S01]  /*01b0*/  UMOV UR5, 0x1 ;  /* 0x0000000100057882 */ /* 0x000fe20000000000 */
[----:B------:R-:W-:Y:S02]  /*01c0*/  UMOV UR6, 0x4 ;  /* 0x0000000400067882 */ /* 0x000fe40000000000 */
[----:B------:R-:W-:-:S04]  /*01d0*/  UIADD3 UR6, -UR6, 0x100000, URZ ;  /* 0x0010000006067890 */ /* 0x000fc8000fffe13f */
[----:B------:R-:W-:Y:S02]  /*01e0*/  USHF.L.U32 UR7, UR6, 0xb, URZ ;  /* 0x0000000b06077899 */ /* 0x000fe4000800063f */
[----:B------:R-:W-:Y:S02]  /*01f0*/  USHF.L.U32 UR6, UR6, 0x1, URZ ;  /* 0x0000000106067899 */ /* 0x000fe4000800063f */
[----:B0-----:R-:W-:Y:S02]  /*0200*/  ULEA UR8, UR8, UR4, 0x18 ;  /* 0x0000000408087291 */ /* 0x001fe4000f8ec03f */
[----:B------:R-:W-:-:S04]  /*0210*/  UIADD3 UR4, -UR5, 0x100000, URZ ;  /* 0x0010000005047890 */ /* 0x000fc8000fffe13f */
[----:B------:R-:W-:Y:S02]  /*0220*/  USHF.L.U32 UR5, UR4, 0xb, URZ ;  /* 0x0000000b04057899 */ /* 0x000fe4000800063f */
[----:B------:R-:W-:Y:S01]  /*0230*/  USHF.L.U32 UR4, UR4, 0x1, URZ ;  /* 0x0000000104047899 */ /* 0x000fe2000800063f */
[----:B------:R-:W0:Y:S11]  /*0240*/  FENCE.VIEW.ASYNC.S ;  /* 0x00000000000073c6 */ /* 0x000e360000000000 */
[----:B0-----:R0:W1:Y:S01]  /*0250*/  SYNCS.EXCH.64 URZ, [UR8], UR4 ;  /* 0x00000004083f75b2 */ /* 0x0010620008000100 */
[----:B------:R0:W2:Y:S01]  /*0260*/  SYNCS.EXCH.64 URZ, [UR8+0x40], UR6 ;  /* 0x00004006083f75b2 */ /* 0x0000a20008000100 */
[----:B------:R0:W3:Y:S01]  /*0270*/  SYNCS.EXCH.64 URZ, [UR8+0x8], UR4 ;  /* 0x00000804083f75b2 */ /* 0x0000e20008000100 */
[----:B------:R0:W4:Y:S01]  /*0280*/  SYNCS.EXCH.64 URZ, [UR8+0x48], UR6 ;  /* 0x00004806083f75b2 */ /* 0x0001220008000100 */
[----:B------:R0:W0:Y:S01]  /*0290*/  SYNCS.EXCH.64 URZ, [UR8+0x10], UR4 ;  /* 0x00001004083f75b2 */ /* 0x0000220008000100 */
        /* <DEDUP_REMOVED lines=11> */
[----:B------:R-:W-:Y:S01]  /*0350*/  NOP ;  /* 0x0000000000007918 */ /* 0x000fe20000000000 */
.L_x_3:
[----:B0-----:R-:W-:Y:S05]  /*0360*/  BSYNC B0 ;  /* 0x0000000000007941 */ /* 0x001fea0003800000 */
.L_x_2:
[----:B------:R-:W-:Y:S01]  /*0370*/  SHF.R.S32.HI R5, RZ, 0x1f, R4 ;  /* 0x0000001fff057819 */ /* 0x000fe20000011404 */
[----:B------:R-:W0:Y:S01]  /*0380*/  SHFL.IDX PT, R0, R0, RZ, 0x1f ;  /* 0x00001fff00007589 */ /* 0x000e2200000e0000 */
[----:B------:R-:W5:Y:S01]  /*0390*/  S2UR UR8, SR_CTAID.X ;  /* 0x00000000000879c3 */ /* 0x000f620000002500 */
[----:B------:R-:W-:Y:S02]  /*03a0*/  ELECT P0, URZ, PT ;  /* 0x00000000003f782f */ /* 0x000fe40003800000 */
[----:B------:R-:W-:Y:S01]  /*03b0*/  LEA.HI R5, R5, R4, RZ, 0x7 ;  /* 0x0000000405057211 */ /* 0x000fe200078f38ff */
[----:B------:R-:W1:Y:S01]  /*03c0*/  S2R R12, SR_CTAID.Y ;  /* 0x00000000000c7919 */ /* 0x000e620000002600 */
[----:B------:R-:W-:Y:S01]  /*03d0*/  ULDC UR4, c[0x0][0x150] ;  /* 0x0000540000047ab9 */ /* 0x000fe20000000800 */
[----:B------:R-:W-:Y:S01]  /*03e0*/  NOP ;  /* 0x0000000000007918 */ /* 0x000fe20000000000 */
[----:B------:R-:W-:Y:S01]  /*03f0*/  LOP3.LUT R5, R5, 0xffffff80, RZ, 0xc0, !PT ;  /* 0xffffff8005057812 */ /* 0x000fe200078ec0ff */
[----:B------:R-:W-:Y:S01]  /*0400*/  NOP ;  /* 0x0000000000007918 */ /* 0x000fe20000000000 */
[----:B------:R-:W2:Y:S01]  /*0410*/  LDC R11, c[0x0][0x144] ;  /* 0x00005100ff0b7b82 */ /* 0x000ea20000000800 */
[----:B------:R-:W-:-:S02]  /*0420*/  ISETP.NE.AND P3, PT, R2, RZ, PT ;  /* 0x000000ff0200720c */ /* 0x000fc40003f65270 */
[----:B------:R-:W-:-:S05]  /*0430*/  IMAD.IADD R5, R4, 0x1, -R5 ;  /* 0x0000000104057824 */ /* 0x000fca00078e0a05 */
[----:B------:R-:W-:Y:S01]  /*0440*/  SHF.R.S32.HI R8, RZ, 0x1f, R5 ;  /* 0x0000001fff087819 */ /* 0x000fe20000011405 */
[----:B------:R-:W3:Y:S03]  /*0450*/  LDC R10, c[0x0][0x140] ;  /* 0x00005000ff0a7b82 */ /* 0x000ee60000000800 */
[----:B------:R-:W-:Y:S02]  /*0460*/  LEA.HI R8, R8, R5, RZ, 0x3 ;  /* 0x0000000508087211 */ /* 0x000fe400078f18ff */
[----:B0-----:R-:W-:Y:S02]  /*0470*/  ISETP.NE.OR P0, PT, R0, RZ, !P0 ;  /* 0x000000ff0000720c */ /* 0x001fe40004705670 */
[--C-:B------:R-:W-:Y:S01]  /*0480*/  SHF.R.S32.HI R0, RZ, 0x3, R8.reuse ;  /* 0x00000003ff007819 */ /* 0x100fe20000011408 */
[----:B------:R-:W0:Y:S01]  /*0490*/  LDC R15, c[0x0][0x148] ;  /* 0x00005200ff0f7b82 */ /* 0x000e220000000800 */
[----:B------:R-:W-:-:S02]  /*04a0*/  SHF.R.S32.HI R7, RZ, 0x1f, R8 ;  /* 0x0000001fff077819 */ /* 0x000fc40000011408 */
[----:B------:R-:W-:Y:S02]  /*04b0*/  SHF.R.S32.HI R8, RZ, 0x1f, R3 ;  /* 0x0000001fff087819 */ /* 0x000fe40000011403 */
[----:B-----5:R-:W-:Y:S02]  /*04c0*/  I2FP.F32.U32 R9, UR8 ;  /* 0x0000000800097c45 */ /* 0x020fe40008201000 */
[----:B------:R-:W-:Y:S02]  /*04d0*/  LEA.HI R7, R7, R0, RZ, 0x2 ;  /* 0x0000000007077211 */ /* 0x000fe400078f10ff */
[----:B------:R-:W-:Y:S01]  /*04e0*/  LEA.HI R8, R8, R3, RZ, 0x2 ;  /* 0x0000000308087211 */ /* 0x000fe200078f10ff */
[----:B------:R-:W-:Y:S01]  /*04f0*/  FMUL R9, R9, UR4 ;  /* 0x0000000409097c20 */ /* 0x000fe20008400000 */
[----:B------:R-:W-:Y:S01]  /*0500*/  LOP3.LUT R7, R7, 0xfffffffc, RZ, 0xc0, !PT ;  /* 0xfffffffc07077812 */ /* 0x000fe200078ec0ff */
[----:B------:R-:W-:Y:S01]  /*0510*/  VOTEU.ALL UP0, P0 ;  /* 0x00000000003f7886 */ /* 0x000fe20000000000 */
[----:B------:R-:W-:Y:S01]  /*0520*/  LOP3.LUT R8, R8, 0x3ffffffc, RZ, 0xc0, !PT ;  /* 0x3ffffffc08087812 */ /* 0x000fe200078ec0ff */
[----:B------:R-:W-:Y:S01]  /*0530*/  ULDC UR4, c[0x0][0x154] ;  /* 0x0000550000047ab9 */ /* 0x000fe20000000800 */
[----:B---3--:R-:W-:Y:S01]  /*0540*/  ISETP.EQ.U32.AND P2, PT, R10, 0x1, PT ;  /* 0x000000010a00780c */ /* 0x008fe20003f42070 */
[----:B------:R-:W3:Y:S01]  /*0550*/  F2I.U32.TRUNC.NTZ R9, R9 ;  /* 0x0000000900097305 */ /* 0x000ee2000020f000 */
[----:B------:R-:W-:Y:S01]  /*0560*/  IMAD.IADD R7, R0, 0x1, -R7 ;  /* 0x0000000100077824 */ /* 0x000fe200078e0a07 */
[----:B------:R-:W5:Y:S01]  /*0570*/  @!UP0 S2UR UR7, SR_CgaCtaId ;  /* 0x00000000000789c3 */ /* 0x000f620000008800 */
[----:B------:R-:W-:Y:S01]  /*0580*/  IMAD.IADD R8, R3, 0x1, -R8 ;  /* 0x0000000103087824 */ /* 0x000fe200078e0a08 */
[----:B-1----:R-:W-:Y:S01]  /*0590*/  I2FP.F32.U32 R3, R12 ;  /* 0x0000000c00037245 */ /* 0x002fe20000201000 */
[----:B------:R-:W-:Y:S01]  /*05a0*/  @!UP0 UMOV UR6, 0x400 ;  /* 0x0000040000068882 */ /* 0x000fe20000000000 */
[----:B------:R-:W-:Y:S01]  /*05b0*/  VOTEU.ALL UP1, P0 ;  /* 0x00000000003f7886 */ /* 0x000fe20000020000 */
[----:B------:R-:W-:-:S02]  /*05c0*/  IMAD R7, R8, 0x4, R7 ;  /* 0x0000000408077824 */ /* 0x000fc400078e0207 */
[----:B------:R-:W-:Y:S01]  /*05d0*/  FMUL R8, R3, UR4 ;  /* 0x0000000403087c20 */ /* 0x000fe20008400000 */
[----:B------:R-:W-:Y:S01]  /*05e0*/  SHF.R.S32.HI R3, RZ, 0x1f, R6 ;  /* 0x0000001fff037819 */ /* 0x000fe20000011406 */
[----:B------:R-:W-:Y:S01]  /*05f0*/  UMOV UR4, 0x20 ;  /* 0x0000002000047882 */ /* 0x000fe20000000000 */
[----:B------:R-:W-:Y:S01]  /*0600*/  LEA.HI R0, R7, R7, RZ, 0x1 ;  /* 0x0000000707007211 */ /* 0x000fe200078f08ff */
[----:B------:R-:W-:-:S04]  /*0610*/  @!UP0 UIADD3 UR4, -UR4, 0x100000, URZ ;  /* 0x0010000004048890 */ /* 0x000fc8000fffe13f */
[----:B------:R-:W-:Y:S02]  /*0620*/  @!UP0 USHF.L.U32 UR5, UR4, 0xb, URZ ;  /* 0x0000000b04058899 */ /* 0x000fe4000800063f */
[----:B------:R-:W-:Y:S01]  /*0630*/  @!UP0 USHF.L.U32 UR4, UR4, 0x1, URZ ;  /* 0x0000000104048899 */ /* 0x000fe2000800063f */
[----:B------:R-:W-:Y:S01]  /*0640*/  LEA.HI R3, R3, R6, RZ, 0x2 ;  /* 0x0000000603037211 */ /* 0x000fe200078f10ff */
[----:B---3--:R-:W-:Y:S01]  /*0650*/  IMAD.MOV R14, RZ, RZ, -R9 ;  /* 0x000000ffff0e7224 */ /* 0x008fe200078e0a09 */
[----:B------:R-:W-:Y:S01]  /*0660*/  LOP3.LUT R0, R0, 0xfffffffe, RZ, 0xc0, !PT ;  /* 0xfffffffe00007812 */ /* 0x000fe200078ec0ff */
[----:B------:R-:W1:Y:S01]  /*0670*/  F2I.U32.TRUNC.NTZ R8, R8 ;  /* 0x0000000800087305 */ /* 0x000e62000020f000 */
[----:B------:R-:W-:Y:S01]  /*0680*/  LOP3.LUT R3, R3, 0xfffffffc, RZ, 0xc0, !PT ;  /* 0xfffffffc03037812 */ /* 0x000fe200078ec0ff */
[----:B--2---:R-:W-:Y:S02]  /*0690*/  IMAD R11, R11, R14, UR8 ;  /* 0x000000080b0b7e24 */ /* 0x004fe4000f8e020e */
[----:B------:R-:W-:-:S02]  /*06a0*/  IMAD.IADD R0, R7, 0x1, -R0 ;  /* 0x0000000107007824 */ /* 0x000fc400078e0a00 */
[----:B------:R-:W-:Y:S02]  /*06b0*/  IMAD.IADD R6, R6, 0x1, -R3 ;  /* 0x0000000106067824 */ /* 0x000fe400078e0a03 */
[----:B------:R-:W-:Y:S01]  /*06c0*/  VIADD R14, R2, 0xffffffff ;  /* 0xffffffff020e7836 */ /* 0x000fe20000000000 */
[----:B------:R-:W-:Y:S01]  /*06d0*/  ISETP.NE.AND P4, PT, R0, R11, PT ;  /* 0x0000000b0000720c */ /* 0x000fe20003f85270 */
[----:B------:R-:W-:Y:S01]  /*06e0*/  IMAD.SHL.U32 R0, R7, 0x4, RZ ;  /* 0x0000000407007824 */ /* 0x000fe200078e00ff */
[----:B-----5:R-:W-:Y:S01]  /*06f0*/  @!UP0 ULEA UR6, UR7, UR6, 0x18 ;  /* 0x0000000607068291 */ /* 0x020fe2000f8ec03f */
[C---:B------:R-:W-:Y:S01]  /*0700*/  ISETP.NE.AND P1, PT, R6.reuse, 0x3, PT ;  /* 0x000000030600780c */ /* 0x040fe20003f25270 */
[----:B------:R-:W-:Y:S01]  /*0710*/  VOTEU.ALL UP0, P0 ;  /* 0x00000000003f7886 */ /* 0x000fe20000000000 */
[----:B------:R-:W-:Y:S01]  /*0720*/  LOP3.LUT P0, RZ, R5, 0x7, RZ, 0xc0, !PT ;  /* 0x0000000705ff7812 */ /* 0x000fe2000780c0ff */
[----:B-1----:R-:W-:Y:S01]  /*0730*/  IMAD.MOV R20, RZ, RZ, -R8 ;  /* 0x000000ffff147224 */ /* 0x002fe200078e0a08 */
[----:B------:R-:W-:Y:S01]  /*0740*/  LOP3.LUT R9, R7, 0xc, R0, 0x78, !PT ;  /* 0x0000000c07097812 */ /* 0x000fe200078e7800 */
[----:B------:R-:W-:Y:S01]  /*0750*/  IMAD.MOV.U32 R8, RZ, RZ, 0x1 ;  /* 0x00000001ff087424 */ /* 0x000fe200078e00ff */
[----:B------:R-:W-:Y:S01]  /*0760*/  ISETP.EQ.OR P1, PT, R6, RZ, !P1 ;  /* 0x000000ff0600720c */ /* 0x000fe20004f22670 */
[----:B0-----:R-:W-:Y:S01]  /*0770*/  IMAD R3, R15, R20, R12 ;  /* 0x000000140f037224 */ /* 0x001fe200078e020c */
[----:B------:R-:W-:-:S02]  /*0780*/  ISETP.LT.U32.AND P0, PT, R9, 0x2, !P0 ;  /* 0x000000020900780c */ /* 0x000fc40004701070 */
[----:B------:R-:W-:Y:S01]  /*0790*/  @P4 LEA.HI R0, R9, R9, RZ, 0x1 ;  /* 0x0000000909004211 */ /* 0x000fe200078f08ff */
[----:B------:R-:W0:Y:S02]  /*07a0*/  FENCE.VIEW.ASYNC.S ;  /* 0x00000000000073c6 */ /* 0x000e240000000000 */
[----:B0-----:R0:W1:Y:S01]  /*07b0*/  @!UP0 SYNCS.EXCH.64 URZ, [UR6+0x90], UR4 ;  /* 0x00009004063f85b2 */ /* 0x0010620008000100 */
[----:B------:R-:W-:Y:S02]  /*07c0*/  ISETP.EQ.AND P1, PT, R2, RZ, P1 ;  /* 0x000000ff0200720c */ /* 0x000fe40000f22270 */
[----:B------:R-:W-:Y:S02]  /*07d0*/  @P4 SHF.R.S32.HI R0, RZ, 0x1, R0 ;  /* 0x00000001ff004819 */ /* 0x000fe40000011400 */
[----:B------:R-:W-:Y:S02]  /*07e0*/  ISETP.GE.U32.AND P6, PT, R14, 0x2, PT ;  /* 0x000000020e00780c */ /* 0x000fe40003fc6070 */
[----:B------:R-:W-:-:S02]  /*07f0*/  @P4 ISETP.NE.AND P5, PT, R0, R3, PT ;  /* 0x000000030000420c */ /* 0x000fc40003fa5270 */
[----:B------:R-:W-:Y:S02]  /*0800*/  SEL R3, RZ, 0x1, !P0 ;  /* 0x00000001ff037807 */ /* 0x000fe40004000000 */
[----:B------:R-:W-:Y:S02]  /*0810*/  @P4 SEL R8, RZ, 0x1, P5 ;  /* 0x00000001ff084807 */ /* 0x000fe40002800000 */
[----:B------:R-:W-:Y:S02]  /*0820*/  SEL R5, RZ, 0x1, !P1 ;  /* 0x00000001ff057807 */ /* 0x000fe40004800000 */
[----:B------:R-:W-:Y:S01]  /*0830*/  LOP3.LUT R8, R8, R3, RZ, 0xc0, !PT ;  /* 0x0000000308087212 */ /* 0x000fe200078ec0ff */
[----:B------:R0:W2:Y:S01]  /*0840*/  @!UP1 SYNCS.EXCH.64 URZ, [UR6+0x98], UR4 ;  /* 0x00009804063f95b2 */ /* 0x0000a20008000100 */
[----:B------:R-:W-:Y:S01]  /*0850*/  SEL R5, R5, 0x2, P6 ;  /* 0x0000000205057807 */ /* 0x000fe20003000000 */
[----:B------:R-:W-:Y:S01]  /*0860*/  NOP ;  /* 0x0000000000007918 */ /* 0x000fe20000000000 */
[----:B------:R-:W-:Y:S05]  /*0870*/  @!P2 BRA `(.L_x_4) ;  /* 0x000000000008a947 */ /* 0x000fea0003800000 */
[----:B-12-4-:R-:W-:Y:S01]  /*0880*/  UCGABAR_ARV ;  /* 0x00000000000079c7 */ /* 0x016fe20008000000 */
[----:B------:R-:W-:Y:S05]  /*0890*/  BRA `(.L_x_5) ;  /* 0x0000000000047947 */ /* 0x000fea0003800000 */
.L_x_4:
[----:B-12-4-:R-:W-:Y:S01]  /*08a0*/  NOP ;  /* 0x0000000000007918 */ /* 0x016fe20000000000 */
.L_x_5:
[----:B------:R-:W1:Y:S01]  /*08b0*/  LDC R0, c[0x0][0x65c] ;  /* 0x00019700ff007b82 */ /* 0x000e620000000800 */
[----:B------:R-:W-:Y:S01]  /*08c0*/  IMAD.U32 R2, RZ, RZ, UR8 ;  /* 0x00000008ff027e24 */ /* 0x000fe2000f8e00ff */
[----:B------:R-:W-:Y:S01]  /*08d0*/  LOP3.LUT R10, R10, 0xffbfffff, RZ, 0xc0, !PT ;  /* 0xffbfffff0a0a7812 */ /* 0x000fe200078ec0ff */
[----:B------:R-:W-:Y:S01]  /*08e0*/  IMAD.MOV.U32 R3, RZ, RZ, RZ ;  /* 0x000000ffff037224 */ /* 0x000fe200078e00ff */
[----:B-1----:R-:W-:-:S13]  /*08f0*/  ISETP.NE.AND P1, PT, R0, 0x1, PT ;  /* 0x000000010000780c */ /* 0x002fda0003f25270 */
[----:B------:R-:W1:Y:S01]  /*0900*/  @P1 LDC R19, c[0x0][0x10] ;  /* 0x00000400ff131b82 */ /* 0x000e620000000800 */
[----:B------:R-:W-:Y:S01]  /*0910*/  @P1 IMAD.MOV.U32 R13, RZ, RZ, RZ ;  /* 0x000000ffff0d1224 */ /* 0x000fe200078e00ff */
[----:B------:R-:W-:Y:S01]  /*0920*/  @P1 LOP3.LUT R10, R10, 0x400000, RZ, 0xfc, !PT ;  /* 0x004000000a0a1812 */ /* 0x000fe200078efcff */
[----:B------:R-:W-:-:S05]  /*0930*/  @P1 IMAD.MOV.U32 R7, RZ, RZ, RZ ;  /* 0x000000ffff071224 */ /* 0x000fca00078e00ff */
[----:B------:R-:W2:Y:S01]  /*0940*/  @!P1 LDC R17, c[0x0][0xc] ;  /* 0x00000300ff119b82 */ /* 0x000ea20000000800 */
[----:B-1----:R-:W-:-:S04]  /*0950*/  @P1 IMAD.WIDE.U32 R18, R19, UR8, R12 ;  /* 0x0000000813121c25 */ /* 0x002fc8000f8e000c */
[----:B--2---:R-:W-:-:S04]  /*0960*/  @!P1 IMAD.WIDE.U32 R16, R12, R17, R2 ;  /* 0x000000110c109225 */ /* 0x004fc800078e0002 */
[----:B------:R-:W-:Y:S02]  /*0970*/  @P1 IMAD.MOV.U32 R2, RZ, RZ, R18 ;  /* 0x000000ffff021224 */ /* 0x000fe400078e0012 */
[----:B------:R-:W-:Y:S02]  /*0980*/  @P1 IMAD.IADD R3, R19, 0x1, R7 ;  /* 0x0000000113031824 */ /* 0x000fe400078e0207 */
[----:B------:R-:W-:Y:S02]  /*0990*/  @!P1 IMAD.MOV.U32 R2, RZ, RZ, R16 ;  /* 0x000000ffff029224 */ /* 0x000fe400078e0010 */
[----:B------:R-:W-:Y:S01]  /*09a0*/  @!P1 IMAD.MOV.U32 R3, RZ, RZ, R17 ;  /* 0x000000ffff039224 */ /* 0x000fe200078e0011 */
[----:B------:R-:W-:Y:S06]  /*09b0*/  @!P2 BRA `(.L_x_6) ;  /* 0x00000000000ca947 */ /* 0x000fec0003800000 */
[----:B------:R-:W-:Y:S01]  /*09c0*/  UCGABAR_WAIT ;  /* 0x0000000000007dc7 */ /* 0x000fe20008000000 */
[----:B------:R-:W-:Y:S01]  /*09d0*/  CCTL.IVALL ;  /* 0x00000000ff00798f */ /* 0x000fe20002000000 */
[----:B------:R-:W-:Y:S05]  /*09e0*/  BRA `(.L_x_7) ;  /* 0x0000000000047947 */ /* 0x000fea0003800000 */
.L_x_6:
[----:B------:R-:W-:Y:S06]  /*09f0*/  BAR.SYNC.DEFER_BLOCKING 0x0 ;  /* 0x0000000000007b1d */ /* 0x000fec0000010000 */
.L_x_7:
[----:B------:R-:W-:Y:S05]  /*0a00*/  @!P3 BRA `(.L_x_8) ;  /* 0x000000b00080b947 */ /* 0x000fea0003800000 */
[----:B------:R-:W-:-:S13]  /*0a10*/  ISETP.GT.U32.AND P0, PT, R14, 0x1, PT ;  /* 0x000000010e00780c */ /* 0x000fda0003f04070 */
[----:B0-----:R-:W-:Y:S05]  /*0a20*/  @P0 EXIT ;  /* 0x000000000000094d */ /* 0x001fea0003800000 */
[----:B------:R-:W-:Y:S01]  /*0a30*/  ULDC.64 UR4, c[0x0][0x650] ;  /* 0x0001940000047ab9 */ /* 0x000fe20000000a00 */
[----:B------:R-:W-:Y:S01]  /*0a40*/  PRMT R14, RZ, 0x7610, R14 ;  /* 0x00007610ff0e7816 */ /* 0x000fe2000000000e */
[----:B------:R-:W-:Y:S01]  /*0a50*/  IMAD.MOV.U32 R7, RZ, RZ, -0x1 ;  /* 0xffffffffff077424 */ /* 0x000fe200078e00ff */
[----:B------:R-:W-:Y:S01]  /*0a60*/  ISETP.GE.U32.AND P0, PT, R2, UR4, PT ;  /* 0x0000000402007c0c */ /* 0x000fe2000bf06070 */
[----:B------:R-:W-:Y:S02]  /*0a70*/  IMAD.MOV.U32 R165, RZ, RZ, -0x1 ;  /* 0xffffffffffa57424 */ /* 0x000fe400078e00ff */
[----:B------:R-:W-:Y:S01]  /*0a80*/  IMAD.MOV.U32 R6, RZ, RZ, -0x1 ;  /* 0xffffffffff067424 */ /* 0x000fe200078e00ff */
[----:B------:R-:W-:-:S13]  /*0a90*/  ISETP.GE.U32.AND.EX P0, PT, R3, UR5, PT, P0 ;  /* 0x0000000503007c0c */ /* 0x000fda000bf06100 */
[----:B------:R-:W-:Y:S05]  /*0aa0*/  @P0 BRA `(.L_x_9) ;  /* 0x0000000400280947 */ /* 0x000fea0003800000 */
[----:B------:R-:W0:Y:S01]  /*0ab0*/  LDC.64 R22, c[0x0][0x628] ;  /* 0x00018a00ff167b82 */ /* 0x000e220000000a00 */
[----:B------:R-:W-:Y:S02]  /*0ac0*/  IMAD.MOV.U32 R6, RZ, RZ, R2 ;  /* 0x000000ffff067224 */ /* 0x000fe400078e0002 */
[----:B------:R-:W-:-:S05]  /*0ad0*/  IMAD.MOV.U32 R7, RZ, RZ, R3 ;  /* 0x000000ffff077224 */ /* 0x000fca00078e0003 */
[----:B------:R-:W1:Y:S08]  /*0ae0*/  LDC R14, c[0x0][0x630] ;  /* 0x00018c00ff0e7b82 */ /* 0x000e700000000800 */
[----:B------:R-:W2:Y:S01]  /*0af0*/  LDC.64 R24, c[0x0][0x620] ;  /* 0x00018800ff187b82 */ /* 0x000ea20000000a00 */
[----:B0-----:R-:W-:-:S04]  /*0b00*/  ISETP.NE.U32.AND P0, PT, R22, RZ, PT ;  /* 0x000000ff1600720c */ /* 0x001fc80003f05070 */
[----:B------:R-:W-:-:S13]  /*0b10*/  ISETP.NE.AND.EX P0, PT, R23, RZ, PT, P0 ;  /* 0x000000ff1700720c */ /* 0x000fda0003f05300 */
[----:B-12---:R-:W-:Y:S05]  /*0b20*/  @!P0 BRA `(.L_x_10) ;  /* 0x0000000000288947 */ /* 0x006fea0003800000 */
[----:B------:R-:W0:Y:S02]  /*0b30*/  LDC R19, c[0x0][0x634] ;  /* 0x00018d00ff137b82 */ /* 0x000e240000000800 */
[----:B0-----:R-:W-:-:S05]  /*0b40*/  IADD3 R19, P0, R2, R19, RZ ;  /* 0x0000001302137210 */ /* 0x001fca0007f1e0ff */
[----:B------:R-:W-:-:S04]  /*0b50*/  IMAD.X R21, RZ, RZ, R3, P0 ;  /* 0x000000ffff157224 */ /* 0x000fc800000e0603 */
[----:B------:R-:W-:-:S04]  /*0b60*/  IMAD.WIDE.U32 R6, R21, R22, RZ ;  /* 0x0000001615067225 */ /* 0x000fc800078e00ff */
[----:B------:R-:W-:-:S04]  /*0b70*/  IMAD.WIDE.U32 R16, P0, R19, R23, R6 ;  /* 0x0000001713107225 */ /* 0x000fc80007800006 */
[----:B------:R-:W-:-:S04]  /*0b80*/  IMAD.WIDE.U32 R6, R19, R22, RZ ;  /* 0x0000001613067225 */ /* 0x000fc800078e00ff */
[----:B------:R-:W-:Y:S01]  /*0b90*/  IMAD.X R19, RZ, RZ, RZ, P0 ;  /* 0x000000ffff137224 */ /* 0x000fe200000e06ff */
[----:B------:R-:W-:Y:S01]  /*0ba0*/  IADD3 RZ, P0, R7, R16, RZ ;  /* 0x0000001007ff7210 */ /* 0x000fe20007f1e0ff */
[----:B------:R-:W-:-:S04]  /*0bb0*/  IMAD.MOV.U32 R18, RZ, RZ, R17 ;  /* 0x000000ffff127224 */ /* 0x000fc800078e0011 */
[----:B------:R-:W-:-:S08]  /*0bc0*/  IMAD.WIDE.U32.X R6, R21, R23, R18, P0 ;  /* 0x0000001715067225 */ /* 0x000fd000000e0412 */
.L_x_10:
[----:B------:R-:W0:Y:S01]  /*0bd0*/  LDC.64 R28, c[0x0][0x640] ;  /* 0x00019000ff1c7b82 */ /* 0x000e220000000a00 */
[-CC-:B------:R-:W-:Y:S02]  /*0be0*/  SHF.R.U64 R27, R6, R14.reuse, R7.reuse ;  /* 0x0000000e061b7219 */ /* 0x180fe40000001207 */
[----:B------:R-:W-:Y:S02]  /*0bf0*/  SHF.R.U32.HI R6, RZ, R14, R7 ;  /* 0x0000000eff067219 */ /* 0x000fe40000011607 */
[----:B------:R-:W-:-:S03]  /*0c00*/  IADD3 R13, P0, RZ, -R27, RZ ;  /* 0x8000001bff0d7210 */ /* 0x000fc60007f1e0ff */
[----:B------:R-:W1:Y:S02]  /*0c10*/  LDC R16, c[0x0][0x618] ;  /* 0x00018600ff107b82 */ /* 0x000e640000000800 */
[----:B------:R-:W-:-:S04]  /*0c20*/  IMAD.X R7, RZ, RZ, ~R6, P0 ;  /* 0x000000ffff077224 */ /* 0x000fc800000e0e06 */
[-C--:B------:R-:W-:Y:S02]  /*0c30*/  IMAD R14, R7, R24.reuse, RZ ;  /* 0x00000018070e7224 */ /* 0x080fe400078e02ff */
[----:B------:R-:W2:Y:S01]  /*0c40*/  LDC R22, c[0x0][0x608] ;  /* 0x00018200ff167b82 */ /* 0x000ea20000000800 */
[----:B------:R-:W-:-:S04]  /*0c50*/  IMAD.WIDE.U32 R6, R13, R24, R2 ;  /* 0x000000180d067225 */ /* 0x000fc800078e0002 */
[----:B------:R-:W-:Y:S02]  /*0c60*/  IMAD R13, R13, R25, R14 ;  /* 0x000000190d0d7224 */ /* 0x000fe400078e020e */
[----:B------:R-:W-:Y:S01]  /*0c70*/  IMAD.MOV.U32 R25, RZ, RZ, 0x1 ;  /* 0x00000001ff197424 */ /* 0x000fe200078e00ff */
[----:B------:R-:W3:Y:S01]  /*0c80*/  LDC R26, c[0x0][0x658] ;  /* 0x00019600ff1a7b82 */ /* 0x000ee20000000800 */
[----:B------:R-:W-:Y:S01]  /*0c90*/  IMAD.IADD R7, R7, 0x1, R13 ;  /* 0x0000000107077824 */ /* 0x000fe200078e020d */
[----:B0-----:R-:W-:Y:S01]  /*0ca0*/  ISETP.NE.U32.AND P0, PT, R28, RZ, PT ;  /* 0x000000ff1c00720c */ /* 0x001fe20003f05070 */
[----:B------:R-:W-:-:S03]  /*0cb0*/  IMAD.MOV.U32 R13, RZ, RZ, -0x1 ;  /* 0xffffffffff0d7424 */ /* 0x000fc600078e00ff */
[----:B------:R-:W-:Y:S02]  /*0cc0*/  ISETP.NE.AND.EX P0, PT, R29, RZ, PT, P0 ;  /* 0x000000ff1d00720c */ /* 0x000fe40003f05300 */
[----:B------:R-:W0:Y:S01]  /*0cd0*/  LDC R19, c[0x0][0x600] ;  /* 0x00018000ff137b82 */ /* 0x000e220000000800 */
[-CC-:B-1----:R-:W-:Y:S02]  /*0ce0*/  SHF.R.U64 R18, R6, R16.reuse, R7.reuse ;  /* 0x0000001006127219 */ /* 0x182fe40000001207 */
[----:B------:R-:W-:-:S05]  /*0cf0*/  SHF.R.U32.HI R7, RZ, R16, R7 ;  /* 0x00000010ff077219 */ /* 0x000fca0000011607 */
[----:B------:R-:W1:Y:S01]  /*0d00*/  LDC R21, c[0x0][0x648] ;  /* 0x00019200ff157b82 */ /* 0x000e620000000800 */
[-CC-:B--2---:R-:W-:Y:S02]  /*0d10*/  SHF.R.U64 R31, R18, R22.reuse, R7.reuse ;  /* 0x00000016121f7219 */ /* 0x184fe40000001207 */
[----:B------:R-:W-:Y:S01]  /*0d20*/  SHF.R.U32.HI R7, RZ, R22, R7 ;  /* 0x00000016ff077219 */ /* 0x000fe20000011607 */
[----:B------:R-:W-:-:S04]  /*0d30*/  IMAD R22, R15, R20, R12 ;  /* 0x000000140f167224 */ /* 0x000fc800078e020c */
[----:B------:R-:W2:Y:S01]  /*0d40*/  LDC R23, c[0x0][0x638] ;  /* 0x00018e00ff177b82 */ /* 0x000ea20000000800 */
[-C--:B---3--:R-:W-:Y:S02]  /*0d50*/  SHF.L.U32 R6, R13, R26.reuse, RZ ;  /* 0x0000001a0d067219 */ /* 0x088fe400000006ff */
[--C-:B------:R-:W-:Y:S02]  /*0d60*/  SHF.R.U64 R20, R31, R26, R7.reuse ;  /* 0x0000001a1f147219 */ /* 0x100fe40000001207 */
[----:B------:R-:W-:Y:S02]  /*0d70*/  LOP3.LUT R16, RZ, R6, RZ, 0x33, !PT ;  /* 0x00000006ff107212 */ /* 0x000fe400078e33ff */
[----:B------:R-:W-:Y:S01]  /*0d80*/  SHF.R.U32.HI R7, RZ, R26, R7 ;  /* 0x0000001aff077219 */ /* 0x000fe20000011607 */
[----:B------:R-:W3:Y:S01]  /*0d90*/  LDC R24, c[0x0][0x610] ;  /* 0x00018400ff187b82 */ /* 0x000ee20000000800 */
[----:B------:R-:W-:Y:S01]  /*0da0*/  IMAD.MOV.U32 R6, RZ, RZ, R20 ;  /* 0x000000ffff067224 */ /* 0x000fe200078e0014 */
[----:B------:R-:W-:Y:S06]  /*0db0*/  @!P0 BRA `(.L_x_11) ;  /* 0x0000000000288947 */ /* 0x000fec0003800000 */
[----:B------:R-:W4:Y:S02]  /*0dc0*/  LDC R15, c[0x0][0x64c] ;  /* 0x00019300ff0f7b82 */ /* 0x000f240000000800 */
[----:B----4-:R-:W-:-:S05]  /*0dd0*/  IADD3 R15, P0, R20, R15, RZ ;  /* 0x0000000f140f7210 */ /* 0x010fca0007f1e0ff */
        /* <DEDUP_REMOVED lines=8> */
.L_x_11:
[----:B-1----:R-:W-:Y:S01]  /*0e60*/  SHF.R.U64 R12, R6, R21, R7 ;  /* 0x00000015060c7219 */ /* 0x002fe20000001207 */
[----:B0-----:R-:W-:Y:S01]  /*0e70*/  VIADD R13, R19, 0xffffffff ;  /* 0xffffffff130d7836 */ /* 0x001fe20000000000 */
[----:B------:R-:W-:Y:S02]  /*0e80*/  SHF.L.U32 R6, R25, R26, RZ ;  /* 0x0000001a19067219 */ /* 0x000fe400000006ff */
[----:B------:R-:W-:Y:S01]  /*0e90*/  LOP3.LUT R7, R31, R16, RZ, 0xc0, !PT ;  /* 0x000000101f077212 */ /* 0x000fe200078ec0ff */
[----:B------:R-:W-:Y:S01]  /*0ea0*/  IMAD.MOV R14, RZ, RZ, -R12 ;  /* 0x000000ffff0e7224 */ /* 0x000fe200078e0a0c */
[----:B------:R-:W-:Y:S02]  /*0eb0*/  SEL R11, R11, R22, !P1 ;  /* 0x000000160b0b7207 */ /* 0x000fe40004800000 */
[----:B------:R-:W-:Y:S01]  /*0ec0*/  LOP3.LUT R13, R18, R13, RZ, 0xc0, !PT ;  /* 0x0000000d120d7212 */ /* 0x000fe200078ec0ff */
[----:B------:R-:W-:Y:S02]  /*0ed0*/  IMAD R12, R6, R12, R7 ;  /* 0x0000000c060c7224 */ /* 0x000fe400078e0207 */
[----:B--2---:R-:W-:-:S02]  /*0ee0*/  IMAD R6, R14, R23, R20 ;  /* 0x000000170e067224 */ /* 0x004fc400078e0214 */
[----:B---3--:R-:W-:Y:S02]  /*0ef0*/  IMAD R11, R12, R24, R11 ;  /* 0x000000180c0b7224 */ /* 0x008fe400078e020b */
[----:B------:R-:W-:Y:S02]  /*0f00*/  IMAD R6, R6, R19, R13 ;  /* 0x0000001306067224 */ /* 0x000fe400078e020d */
[----:B------:R-:W-:-:S03]  /*0f10*/  IMAD.MOV.U32 R14, RZ, RZ, 0x1 ;  /* 0x00000001ff0e7424 */ /* 0x000fc600078e00ff */
[----:B------:R-:W-:Y:S02]  /*0f20*/  SEL R165, R6, R11, !P1 ;  /* 0x0000000b06a57207 */ /* 0x000fe40004800000 */
[----:B------:R-:W-:Y:S01]  /*0f30*/  SEL R7, R11, R6, !P1 ;  /* 0x000000060b077207 */ /* 0x000fe20004800000 */
[----:B------:R-:W-:-:S07]  /*0f40*/  IMAD.MOV.U32 R6, RZ, RZ, R27 ;  /* 0x000000ffff067224 */ /* 0x000fce00078e001b */
.L_x_9:
[----:B------:R-:W-:-:S08]  /*0f50*/  NOP ;  /* 0x0000000000007918 */ /* 0x000fd00000000000 */
[----:B------:R-:W0:Y:S02]  /*0f60*/  USETMAXREG.TRY_ALLOC.CTAPOOL UP0, 0xe8 ;  /* 0x000000e8000079c8 */ /* 0x000e240008000600 */
[----:B0-----:R-:W-:-:S13]  /*0f70*/  PLOP3.LUT P0, PT, PT, PT, UP0, 0x80, 0x0 ;  /* 0x000000000000781c */ /* 0x001fda0003f0f008 */
[----:B------:R-:W-:Y:S05]  /*0f80*/  @!P0 BRA `(.L_x_9) ;  /* 0xfffffffc00f08947 */ /* 0x000fea000383ffff */
[----:B------:R-:W-:Y:S01]  /*0f90*/  ULDC.64 UR4, c[0x0][0x598] ;  /* 0x0001660000047ab9 */ /* 0x000fe20000000a00 */
[----:B------:R-:W-:Y:S01]  /*0fa0*/  ULDC.64 UR26, c[0x0][0x208] ;  /* 0x00008200001a7ab9 */ /* 0x000fe20000000a00 */
[----:B------:R-:W-:-:S04]  /*0fb0*/  ISETP.NE.U32.AND P0, PT, RZ, UR4, PT ;  /* 0x00000004ff007c0c */ /* 0x000fc8000bf05070 */
[----:B------:R-:W-:-:S13]  /*0fc0*/  ISETP.NE.AND.EX P0, PT, RZ, UR5, PT, P0 ;  /* 0x00000005ff007c0c */ /* 0x000fda000bf05300 */
[----:B------:R-:W-:Y:S05]  /*0fd0*/  @!P0 BRA `(.L_x_12) ;  /* 0x00000000001c8947 */ /* 0x000fea0003800000 */
[----:B------:R-:W0:Y:S02]  /*0fe0*/  LDC.64 R12, c[0x0][0x598] ;  /* 0x00016600ff0c7b82 */ /* 0x000e240000000a00 */
[----:B0-----:R-:W2:Y:S02]  /*0ff0*/  LDG.E.64 R12, desc[UR26][R12.64] ;  /* 0x0000001a0c0c7981 */ /* 0x001ea4000c1e1b00 */
[----:B--2---:R-:W-:-:S04]  /*1000*/  ISETP.NE.U32.AND P0, PT, R12, RZ, PT ;  /* 0x000000ff0c00720c */ /* 0x004fc80003f05070 */
[----:B------:R-:W-:-:S13]  /*1010*/  ISETP.NE.AND.EX P0, PT, R13, RZ, PT, P0 ;  /* 0x000000ff0d00720c */ /* 0x000fda0003f05300 */
[----:B------:R-:W-:Y:S05]  /*1020*/  @!P0 BRA `(.L_x_12) ;  /* 0x0000000000088947 */ /* 0x000fea0003800000 */
[----:B------:R0:W5:Y:S01]  /*1030*/  LD.E R11, desc[UR26][R12.64] ;  /* 0x0000001a0c0b7980 */ /* 0x000162000c101900 */
[----:B------:R-:W-:Y:S05]  /*1040*/  BRA `(.L_x_13) ;  /* 0x0000000000207947 */ /* 0x000fea0003800000 */
.L_x_12:
[----:B------:R-:W-:Y:S02]  /*1050*/  ULDC.64 UR4, c[0x0][0x588] ;  /* 0x0001620000047ab9 */ /* 0x000fe40000000a00 */
[----:B------:R-:W-:-:S04]  /*1060*/  ISETP.NE.U32.AND P0, PT, RZ, UR4, PT ;  /* 0x00000004ff007c0c */ /* 0x000fc8000bf05070 */
[----:B------:R-:W-:-:S13]  /*1070*/  ISETP.NE.AND.EX P0, PT, RZ, UR5, PT, P0 ;  /* 0x00000005ff007c0c */ /* 0x000fda000bf05300 */
[----:B------:R-:W-:Y:S05]  /*1080*/  @!P0 BRA `(.L_x_14) ;  /* 0x00000000000c8947 */ /* 0x000fea0003800000 */
[----:B------:R-:W0:Y:S02]  /*1090*/  LDC.64 R12, c[0x0][0x588] ;  /* 0x00016200ff0c7b82 */ /* 0x000e240000000a00 */
[----:B0-----:R1:W5:Y:S01]  /*10a0*/  LDG.E R11, desc[UR26][R12.64] ;  /* 0x0000001a0c0b7981 */ /* 0x001362000c1e1900 */
[----:B------:R-:W-:Y:S05]  /*10b0*/  BRA `(.L_x_13) ;  /* 0x0000000000047947 */ /* 0x000fea0003800000 */
.L_x_14:
[----:B------:R-:W2:Y:S02]  /*10c0*/  LDC R11, c[0x0][0x580] ;  /* 0x00016000ff0b7b82 */ /* 0x000ea40000000800 */
.L_x_13:
[----:B------:R-:W-:Y:S02]  /*10d0*/  ULDC.64 UR4, c[0x0][0x5a0] ;  /* 0x0001680000047ab9 */ /* 0x000fe40000000a00 */
[----:B------:R-:W-:-:S04]  /*10e0*/  ISETP.NE.U32.AND P0, PT, RZ, UR4, PT ;  /* 0x00000004ff007c0c */ /* 0x000fc8000bf05070 */
[----:B------:R-:W-:-:S13]  /*10f0*/  ISETP.NE.AND.EX P0, PT, RZ, UR5, PT, P0 ;  /* 0x00000005ff007c0c */ /* 0x000fda000bf05300 */
[----:B------:R-:W-:Y:S05]  /*1100*/  @!P0 BRA `(.L_x_15) ;  /* 0x00000000001c8947 */ /* 0x000fea0003800000 */
[----:B01----:R-:W0:Y:S02]  /*1110*/  LDC.64 R12, c[0x0][0x5a0] ;  /* 0x00016800ff0c7b82 */ /* 0x003e240000000a00 */
[----:B0-----:R-:W3:Y:S02]  /*1120*/  LDG.E.64 R12, desc[UR26][R12.64] ;  /* 0x0000001a0c0c7981 */ /* 0x001ee4000c1e1b00 */
[----:B---3--:R-:W-:-:S04]  /*1130*/  ISETP.NE.U32.AND P0, PT, R12, RZ, PT ;  /* 0x000000ff0c00720c */ /* 0x008fc80003f05070 */
[----:B------:R-:W-:-:S13]  /*1140*/  ISETP.NE.AND.EX P0, PT, R13, RZ, PT, P0 ;  /* 0x000000ff0d00720c */ /* 0x000fda0003f05300 */
[----:B------:R-:W-:Y:S05]  /*1150*/  @!P0 BRA `(.L_x_15) ;  /* 0x0000000000088947 */ /* 0x000fea0003800000 */
[----:B------:R0:W5:Y:S01]  /*1160*/  LD.E R12, desc[UR26][R12.64] ;  /* 0x0000001a0c0c7980 */ /* 0x000162000c101900 */
[----:B------:R-:W-:Y:S05]  /*1170*/  BRA `(.L_x_16) ;  /* 0x0000000000207947 */ /* 0x000fea0003800000 */
.L_x_15:
[----:B------:R-:W-:Y:S02]  /*1180*/  ULDC.64 UR4, c[0x0][0x590] ;  /* 0x0001640000047ab9 */ /* 0x000fe40000000a00 */
[----:B------:R-:W-:-:S04]  /*1190*/  ISETP.NE.U32.AND P0, PT, RZ, UR4, PT ;  /* 0x00000004ff007c0c */ /* 0x000fc8000bf05070 */
[----:B------:R-:W-:-:S13]  /*11a0*/  ISETP.NE.AND.EX P0, PT, RZ, UR5, PT, P0 ;  /* 0x00000005ff007c0c */ /* 0x000fda000bf05300 */
[----:B------:R-:W-:Y:S05]  /*11b0*/  @!P0 BRA `(.L_x_17) ;  /* 0x00000000000c8947 */ /* 0x000fea0003800000 */
[----:B01----:R-:W0:Y:S02]  /*11c0*/  LDC.64 R12, c[0x0][0x590] ;  /* 0x00016400ff0c7b82 */ /* 0x003e240000000a00 */
[----:B0-----:R1:W5:Y:S01]  /*11d0*/  LDG.E R12, desc[UR26][R12.64] ;  /* 0x0000001a0c0c7981 */ /* 0x001362000c1e1900 */
[----:B------:R-:W-:Y:S05]  /*11e0*/  BRA `(.L_x_16) ;  /* 0x0000000000047947 */ /* 0x000fea0003800000 */
.L_x_17:
[----:B01----:R-:W3:Y:S02]  /*11f0*/  LDC R12, c[0x0][0x584] ;  /* 0x00016100ff0c7b82 */ /* 0x003ee40000000800 */
.L_x_16:
[----:B------:R-:W-:-:S13]  /*1200*/  LOP3.LUT P0, RZ, R14, 0xff, RZ, 0xc0, !PT ;  /* 0x000000ff0eff7812 */ /* 0x000fda000780c0ff */
[----:B------:R-:W-:Y:S05]  /*1210*/  @!P0 EXIT ;  /* 0x000000000000894d */ /* 0x000fea0003800000 */
[----:B------:R-:W4:Y:S01]  /*1220*/  LDC.64 R18, c[0x0][0x5c8] ;  /* 0x00017200ff127b82 */ /* 0x000f220000000a00 */
[----:B------:R-:W-:Y:S02]  /*1230*/  ULDC UR4, c[0x0][0x28c] ;  /* 0x0000a30000047ab9 */ /* 0x000fe40000000800 */
[----:B------:R-:W-:-:S04]  /*1240*/  UIADD3 UR4, UR4, 0x3f, URZ ;  /* 0x0000003f04047890 */ /* 0x000fc8000fffe03f */
[----:B------:R-:W-:-:S04]  /*1250*/  USHF.R.S32.HI UR5, URZ, 0x1f, UR4 ;  /* 0x0000001f3f057899 */ /* 0x000fc80008011404 */
[----:B------:R-:W-:-:S03]  /*1260*/  ULEA.HI UR5, UR5, UR4, URZ, 0x6 ;  /* 0x0000000405057291 */ /* 0x000fc6000f8f303f */
[----:B------:R-:W-:Y:S01]  /*1270*/  UMOV UR4, URZ ;  /* 0x0000003f00047c82 */ /* 0x000fe20008000000 */
[----:B------:R-:W-:-:S03]  /*1280*/  USHF.R.S32.HI UR9, URZ, 0x6, UR5 ;  /* 0x000000063f097899 */ /* 0x000fc60008011405 */
[----:B------:R-:W-:Y:S01]  /*1290*/  UMOV UR5, URZ ;  /* 0x0000003f00057c82 */ /* 0x000fe20008000000 */
[C-C-:B----4-:R-:W-:Y:S01]  /*12a0*/  SHF.L.U64.HI R14, R18.reuse, 0x7, R19.reuse ;  /* 0x00000007120e7819 */ /* 0x150fe20000010213 */
[C---:B------:R-:W-:Y:S01]  /*12b0*/  IMAD.SHL.U32 R15, R18.reuse, 0x80, RZ ;  /* 0x00000080120f7824 */ /* 0x040fe200078e00ff */
[C-C-:B01----:R-:W-:Y:S01]  /*12c0*/  SHF.L.U64.HI R13, R18.reuse, 0x3, R19.reuse ;  /* 0x00000003120d7819 */ /* 0x143fe20000010213 */
[C---:B------:R-:W-:Y:S01]  /*12d0*/  IMAD.SHL.U32 R17, R18.reuse, 0x8, RZ ;  /* 0x0000000812117824 */ /* 0x040fe200078e00ff */
[C---:B------:R-:W-:Y:S01]  /*12e0*/  SHF.L.U64.HI R16, R18.reuse, 0x8, R19 ;  /* 0x0000000812107819 */ /* 0x040fe20000010213 */
[----:B------:R-:W-:Y:S01]  /*12f0*/  IMAD.SHL.U32 R18, R18, 0x100, RZ ;  /* 0x0000010012127824 */ /* 0x000fe200078e00ff */
[----:B------:R-:W-:-:S07]  /*1300*/  LOP3.LUT R19, R5, 0x1, RZ, 0xfc, !PT ;  /* 0x0000000105137812 */ /* 0x000fce00078efcff */
.L_x_44:
[----:B------:R-:W-:Y:S01]  /*1310*/  LOP3.LUT R20, R4, 0x80, RZ, 0xc0, !PT ;  /* 0x0000008004147812 */ /* 0x000fe200078ec0ff */
[----:B------:R-:W0:Y:S01]  /*1320*/  S2UR UR12, SR_CgaCtaId ;  /* 0x00000000000c79c3 */ /* 0x000e220000008800 */
[----:B------:R-:W-:Y:S01]  /*1330*/  UMOV UR11, 0x400 ;  /* 0x00000400000b7882 */ /* 0x000fe20000000000 */
[----:B------:R-:W-:Y:S01]  /*1340*/  UMOV UR6, URZ ;  /* 0x0000003f00067c82 */ /* 0x000fe20008000000 */
[----:B------:R-:W-:Y:S01]  /*1350*/  SHF.R.U32.HI R22, RZ, 0x7, R20 ;  /* 0x00000007ff167819 */ /* 0x000fe20000011614 */
[----:B------:R-:W-:Y:S01]  /*1360*/  UMOV UR7, URZ ;  /* 0x0000003f00077c82 */ /* 0x000fe20008000000 */
[----:B------:R-:W-:Y:S01]  /*1370*/  UMOV UR24, UR5 ;  /* 0x0000000500187c82 */ /* 0x000fe20008000000 */
[----:B------:R-:W-:Y:S02]  /*1380*/  CS2R R96, SRZ ;  /* 0x0000000000607805 */ /* 0x000fe4000001ff00 */
[----:B------:R-:W-:Y:S01]  /*1390*/  CS2R R100, SRZ ;  /* 0x0000000000647805 */ /* 0x000fe2000001ff00 */
[----:B------:R-:W1:Y:S01]  /*13a0*/  LDC R20, c[0x0][0x28c] ;  /* 0x0000a300ff147b82 */ /* 0x000e620000000800 */
[----:B------:R-:W4:Y:S01]  /*13b0*/  SHFL.IDX PT, R22, R22, RZ, 0x1f ;  /* 0x00001fff16167589 */ /* 0x000f2200000e0000 */
[----:B------:R-:W-:-:S02]  /*13c0*/  CS2R R98, SRZ ;  /* 0x0000000000627805 */ /* 0x000fc4000001ff00 */
[----:B------:R-:W-:Y:S02]  /*13d0*/  CS2R R102, SRZ ;  /* 0x0000000000667805 */ /* 0x000fe4000001ff00 */
[----:B------:R-:W-:Y:S02]  /*13e0*/  CS2R R104, SRZ ;  /* 0x0000000000687805 */ /* 0x000fe4000001ff00 */
[----:B------:R-:W-:Y:S02]  /*13f0*/  CS2R R106, SRZ ;  /* 0x00000000006a7805 */ /* 0x000fe4000001ff00 */
[----:B------:R-:W-:Y:S02]  /*1400*/  CS2R R112, SRZ ;  /* 0x0000000000707805 */ /* 0x000fe4000001ff00 */
[----:B------:R-:W-:Y:S02]  /*1410*/  CS2R R114, SRZ ;  /* 0x0000000000727805 */ /* 0x000fe4000001ff00 */
[----:B------:R-:W-:-:S02]  /*1420*/  CS2R R116, SRZ ;  /* 0x0000000000747805 */ /* 0x000fc4000001ff00 */
[----:B------:R-:W-:Y:S02]  /*1430*/  CS2R R118, SRZ ;  /* 0x0000000000767805 */ /* 0x000fe4000001ff00 */
[----:B------:R-:W-:Y:S02]  /*1440*/  CS2R R120, SRZ ;  /* 0x0000000000787805 */ /* 0x000fe4000001ff00 */
[----:B------:R-:W-:Y:S02]  /*1450*/  CS2R R122, SRZ ;  /* 0x00000000007a7805 */ /* 0x000fe4000001ff00 */
[----:B------:R-:W-:Y:S02]  /*1460*/  CS2R R124, SRZ ;  /* 0x00000000007c7805 */ /* 0x000fe4000001ff00 */
[----:B------:R-:W-:Y:S02]  /*1470*/  CS2R R126, SRZ ;  /* 0x00000000007e7805 */ /* 0x000fe4000001ff00 */
[----:B------:R-:W-:-:S02]  /*1480*/  CS2R R132, SRZ ;  /* 0x0000000000847805 */ /* 0x000fc4000001ff00 */
[----:B------:R-:W-:Y:S01]  /*1490*/  CS2R R130, SRZ ;  /* 0x0000000000827805 */ /* 0x000fe2000001ff00 */
[----:B0-----:R-:W-:Y:S01]  /*14a0*/  ULEA UR11, UR12, UR11, 0x18 ;  /* 0x0000000b0c0b7291 */ /* 0x001fe2000f8ec03f */
[----:B------:R-:W-:Y:S02]  /*14b0*/  CS2R R134, SRZ ;  /* 0x0000000000867805 */ /* 0x000fe4000001ff00 */
[----:B------:R-:W-:Y:S02]  /*14c0*/  CS2R R138, SRZ ;  /* 0x00000000008a7805 */ /* 0x000fe4000001ff00 */
[----:B------:R-:W-:Y:S02]  /*14d0*/  CS2R R136, SRZ ;  /* 0x0000000000887805 */ /* 0x000fe4000001ff00 */
[----:B------:R-:W-:Y:S02]  /*14e0*/  CS2R R144, SRZ ;  /* 0x0000000000907805 */ /* 0x000fe4000001ff00 */
[----:B------:R-:W-:-:S02]  /*14f0*/  CS2R R140, SRZ ;  /* 0x00000000008c7805 */ /* 0x000fc4000001ff00 */
[----:B------:R-:W-:Y:S02]  /*1500*/  CS2R R146, SRZ ;  /* 0x0000000000927805 */ /* 0x000fe4000001ff00 */
[----:B------:R-:W-:Y:S02]  /*1510*/  CS2R R150, SRZ ;  /* 0x0000000000967805 */ /* 0x000fe4000001ff00 */
[----:B-1----:R-:W-:Y:S02]  /*1520*/  ISETP.GE.AND P0, PT, R20, 0x1, PT ;  /* 0x000000011400780c */ /* 0x002fe40003f06270 */
[----:B------:R-:W-:Y:S02]  /*1530*/  CS2R R20, SRZ ;  /* 0x0000000000147805 */ /* 0x000fe4000001ff00 */
[----:B----4-:R-:W-:Y:S02]  /*1540*/  R2UR UR8, R22 ;  /* 0x00000000160872ca */ /* 0x010fe400000e0000 */
[----:B------:R-:W-:-:S02]  /*1550*/  CS2R R22, SRZ ;  /* 0x0000000000167805 */ /* 0x000fc4000001ff00 */
[----:B------:R-:W-:Y:S02]  /*1560*/  CS2R R152, SRZ ;  /* 0x0000000000987805 */ /* 0x000fe4000001ff00 */
[----:B------:R-:W-:Y:S02]  /*1570*/  CS2R R148, SRZ ;  /* 0x0000000000947805 */ /* 0x000fe4000001ff00 */
[----:B------:R-:W-:Y:S02]  /*1580*/  CS2R R154, SRZ ;  /* 0x00000000009a7805 */ /* 0x000fe4000001ff00 */
[----:B------:R-:W-:Y:S02]  /*1590*/  CS2R R156, SRZ ;  /* 0x00000000009c7805 */ /* 0x000fe4000001ff00 */
[----:B------:R-:W-:Y:S02]  /*15a0*/  CS2R R158, SRZ ;  /* 0x00000000009e7805 */ /* 0x000fe4000001ff00 */
[----:B------:R-:W-:Y:S01]  /*15b0*/  CS2R R160, SRZ ;  /* 0x0000000000a07805 */ /* 0x000fe2000001ff00 */
[----:B------:R-:W-:Y:S01]  /*15c0*/  IMAD.MOV.U32 R164, RZ, RZ, RZ ;  /* 0x000000ffffa47224 */ /* 0x000fe200078e00ff */
[----:B------:R-:W-:-:S02]  /*15d0*/  CS2R R162, SRZ ;  /* 0x0000000000a27805 */ /* 0x000fc4000001ff00 */
[----:B------:R-:W-:Y:S02]  /*15e0*/  CS2R R142, SRZ ;  /* 0x00000000008e7805 */ /* 0x000fe4000001ff00 */
[----:B------:R-:W-:Y:S01]  /*15f0*/  CS2R R128, SRZ ;  /* 0x0000000000807805 */ /* 0x000fe2000001ff00 */
[----:B------:R-:W-:Y:S01]  /*1600*/  IMAD.MOV.U32 R110, RZ, RZ, RZ ;  /* 0x000000ffff6e7224 */ /* 0x000fe200078e00ff */
[----:B------:R-:W-:Y:S01]  /*1610*/  ULEA.HI UR10, UR8, UR8, URZ, 0x1 ;  /* 0x00000008080a7291 */ /* 0x000fe2000f8f083f */
[----:B------:R-:W-:Y:S01]  /*1620*/  CS2R R108, SRZ ;  /* 0x00000000006c7805 */ /* 0x000fe2000001ff00 */
[----:B------:R-:W-:Y:S01]  /*1630*/  IMAD.U32 R170, RZ, RZ, UR4 ;  /* 0x00000004ffaa7e24 */ /* 0x000fe2000f8e00ff */
[----:B------:R-:W-:Y:S01]  /*1640*/  CS2R R88, SRZ ;  /* 0x0000000000587805 */ /* 0x000fe2000001ff00 */
[----:B------:R-:W-:Y:S01]  /*1650*/  ULOP3.LUT UR10, UR10, 0xffffe, URZ, 0xc0, !UPT ;  /* 0x000ffffe0a0a7892 */ /* 0x000fe2000f8ec03f */
[----:B------:R-:W-:Y:S02]  /*1660*/  CS2R R90, SRZ ;  /* 0x00000000005a7805 */ /* 0x000fe4000001ff00 */
[----:B------:R-:W-:-:S02]  /*1670*/  CS2R R92, SRZ ;  /* 0x00000000005c7805 */ /* 0x000fc4000001ff00 */
[----:B------:R-:W-:Y:S01]  /*1680*/  CS2R R94, SRZ ;  /* 0x00000000005e7805 */ /* 0x000fe2000001ff00 */
[----:B------:R-:W-:Y:S01]  /*1690*/  UIADD3 UR10, UR8, -UR10, URZ ;  /* 0x8000000a080a7290 */ /* 0x000fe2000fffe03f */
[----:B------:R-:W-:Y:S02]  /*16a0*/  CS2R R80, SRZ ;  /* 0x0000000000507805 */ /* 0x000fe4000001ff00 */
[----:B------:R-:W-:Y:S01]  /*16b0*/  CS2R R82, SRZ ;  /* 0x0000000000527805 */ /* 0x000fe2000001ff00 */
[----:B------:R-:W-:Y:S01]  /*16c0*/  UMOV UR8, URZ ;  /* 0x0000003f00087c82 */ /* 0x000fe20008000000 */
[----:B------:R-:W-:Y:S01]  /*16d0*/  ULEA UR10, UR10, UR11, 0xc ;  /* 0x0000000b0a0a7291 */ /* 0x000fe2000f8e603f */
[----:B------:R-:W-:Y:S02]  /*16e0*/  CS2R R84, SRZ ;  /* 0x0000000000547805 */ /* 0x000fe4000001ff00 */
[----:B------:R-:W-:Y:S02]  /*16f0*/  CS2R R86, SRZ ;  /* 0x0000000000567805 */ /* 0x000fe4000001ff00 */
[----:B------:R-:W-:Y:S01]  /*1700*/  CS2R R72, SRZ ;  /* 0x0000000000487805 */ /* 0x000fe2000001ff00 */
[----:B------:R-:W-:Y:S01]  /*1710*/  UIADD3 UR10, UR10, 0x180, URZ ;  /* 0x000001800a0a7890 */ /* 0x000fe2000fffe03f */
[----:B------:R-:W-:-:S02]  /*1720*/  CS2R R74, SRZ ;  /* 0x00000000004a7805 */ /* 0x000fc4000001ff00 */
[----:B------:R-:W-:Y:S02]  /*1730*/  CS2R R76, SRZ ;  /* 0x00000000004c7805 */ /* 0x000fe4000001ff00 */
[----:B------:R-:W-:Y:S01]  /*1740*/  CS2R R78, SRZ ;  /* 0x00000000004e7805 */ /* 0x000fe2000001ff00 */
[----:B------:R-:W-:Y:S01]  /*1750*/  USHF.R.U32.HI UR10, URZ, 0x4, UR10 ;  /* 0x000000043f0a7899 */ /* 0x000fe2000801160a */
[----:B------:R-:W-:Y:S02]  /*1760*/  CS2R R64, SRZ ;  /* 0x0000000000407805 */ /* 0x000fe4000001ff00 */
[----:B------:R-:W-:Y:S02]  /*1770*/  CS2R R66, SRZ ;  /* 0x0000000000427805 */ /* 0x000fe4000001ff00 */
[----:B------:R-:W-:Y:S01]  /*1780*/  CS2R R68, SRZ ;  /* 0x0000000000447805 */ /* 0x000fe2000001ff00 */
[----:B------:R-:W-:Y:S01]  /*1790*/  ULOP3.LUT UR10, UR10, 0x3fff, URZ, 0xc0, !UPT ;  /* 0x00003fff0a0a7892 */ /* 0x000fe2000f8ec03f */
        /* <DEDUP_REMOVED lines=20> */
[----:B------:R-:W-:Y:S01]  /*18e0*/  CS2R R30, SRZ ;  /* 0x00000000001e7805 */ /* 0x000fe2000001ff00 */
[----:B------:R-:W-:Y:S06]  /*18f0*/  @!P0 BRA `(.L_x_18) ;  /* 0x0000000c005c8947 */ /* 0x000fec0003800000 */
[----:B------:R-:W-:-:S13]  /*1900*/  ISETP.NE.AND P1, PT, R19, 0x3, PT ;  /* 0x000000031300780c */ /* 0x000fda0003f25270 */
[----:B------:R-:W-:Y:S05]  /*1910*/  @!P1 BRA `(.L_x_19) ;  /* 0x0000000000049947 */ /* 0x000fea0003800000 */
[----:B------:R-:W-:Y:S01]  /*1920*/  BPT.TRAP 0x1 ;  /* 0x000000040000795c */ /* 0x000fe20000300000 */
.L_x_19:
[----:B------:R-:W-:Y:S01]  /*1930*/  ULEA UR7, UR5, UR11, 0x3 ;  /* 0x0000000b05077291 */ /* 0x000fe2000f8e183f */
[----:B------:R-:W-:-:S05]  /*1940*/  IMAD.U32 R21, RZ, RZ, UR4 ;  /* 0x00000004ff157e24 */ /* 0x000fca000f8e00ff */
[----:B------:R-:W-:-:S04]  /*1950*/  SHF.L.U32 R21, R21, 0x1f, RZ ;  /* 0x0000001f15157819 */ /* 0x000fc800000006ff */
[----:B------:R0:W1:Y:S01]  /*1960*/  SYNCS.PHASECHK.TRANS64.TRYWAIT P0, [UR7], R21 ;  /* 0x00000015ff0075a7 */ /* 0x0000620008000147 */
[----:B------:R-:W-:Y:S05]  /*1970*/  @!P1 BRA `(.L_x_20) ;  /* 0x0000000000049947 */ /* 0x000fea0003800000 */
[----:B------:R-:W-:Y:S01]  /*1980*/  BPT.TRAP 0x1 ;  /* 0x000000040000795c */ /* 0x000fe20000300000 */
.L_x_20:
[----:B------:R-:W-:Y:S01]  /*1990*/  UMOV UR6, 0x2 ;  /* 0x0000000200067882 */ /* 0x000fe20000000000 */
[----:B------:R-:W-:Y:S01]  /*19a0*/  IMAD.MOV.U32 R20, RZ, RZ, RZ ;  /* 0x000000ffff147224 */ /* 0x000fe200078e00ff */
[----:B-1----:R-:W-:Y:S06]  /*19b0*/  @P0 BRA `(.L_x_21) ;  /* 0x0000000000080947 */ /* 0x002fec0003800000 */
[----:B------:R-:W1:Y:S02]  /*19c0*/  SYNCS.PHASECHK.TRANS64.TRYWAIT P0, [UR7], R21 ;  /* 0x00000015ff0075a7 */ /* 0x000e640008000147 */
[----:B-1----:R-:W-:Y:S05]  /*19d0*/  @!P0 BRA `(.L_x_22) ;  /* 0x000000b800808947 */ /* 0x002fea0003800000 */
.L_x_21:
[----:B------:R-:W-:Y:S01]  /*19e0*/  UIADD3 UR7, UR11, 0x30180, URZ ;  /* 0x000301800b077890 */ /* 0x000fe2000fffe03f */
[----:B------:R-:W-:Y:S01]  /*19f0*/  WARPGROUP.ARRIVE ;  /* 0x00000000000079c5 */ /* 0x000fe20000000000 */
[----:B------:R-:W-:Y:S01]  /*1a00*/  ULOP3.LUT UR8, UR10, 0x10000, URZ, 0xfc, !UPT ;  /* 0x000100000a087892 */ /* 0x000fe2000f8efc3f */
[----:B01----:R-:W-:Y:S01]  /*1a10*/  IMAD.MOV.U32 R21, RZ, RZ, RZ ;  /* 0x000000ffff157224 */ /* 0x003fe200078e00ff */
[----:B------:R-:W-:Y:S01]  /*1a20*/  USHF.R.U32.HI UR7, URZ, 0x4, UR7 ;  /* 0x000000043f077899 */ /* 0x000fe20008011607 */
[----:B------:R-:W-:Y:S01]  /*1a30*/  CS2R R96, SRZ ;  /* 0x0000000000607805 */ /* 0x000fe2000001ff00 */
[----:B------:R-:W-:Y:S01]  /*1a40*/  UIMAD UR8, UR5, 0x600, UR8 ;  /* 0x00000600050878a4 */ /* 0x000fe2000f8e0208 */
[----:B------:R-:W-:Y:S01]  /*1a50*/  CS2R R22, SRZ ;  /* 0x0000000000167805 */ /* 0x000fe2000001ff00 */
[----:B------:R-:W-:Y:S01]  /*1a60*/  ULOP3.LUT UR7, UR7, 0x3fff, URZ, 0xc0, !UPT ;  /* 0x00003fff07077892 */ /* 0x000fe2000f8ec03f */
[----:B------:R-:W-:Y:S01]  /*1a70*/  CS2R R100, SRZ ;  /* 0x0000000000647805 */ /* 0x000fe2000001ff00 */
[----:B------:R-:W-:Y:S01]  /*1a80*/  UIADD3 UR24, UR8, 0x200, URZ ;  /* 0x0000020008187890 */ /* 0x000fe2000fffe03f */
[----:B------:R-:W-:Y:S01]  /*1a90*/  CS2R R98, SRZ ;  /* 0x0000000000627805 */ /* 0x000fe2000001ff00 */
[----:B------:R-:W-:Y:S01]  /*1aa0*/  ULOP3.LUT UR7, UR7, 0x10000, URZ, 0xfc, !UPT ;  /* 0x0001000007077892 */ /* 0x000fe2000f8efc3f */
[----:B------:R-:W-:Y:S01]  /*1ab0*/  CS2R R102, SRZ ;  /* 0x0000000000667805 */ /* 0x000fe2000001ff00 */
[----:B------:R-:W-:Y:S01]  /*1ac0*/  UMOV UR20, UR8 ;  /* 0x0000000800147c82 */ /* 0x000fe20008000000 */
[----:B------:R-:W-:Y:S01]  /*1ad0*/  UMOV UR21, 0x80000020 ;  /* 0x8000002000157882 */ /* 0x000fe20000000000 */
[----:B------:R-:W-:Y:S01]  /*1ae0*/  UIMAD UR7, UR5, 0xc0, UR7 ;  /* 0x000000c0050778a4 */ /* 0x000fe2000f8e0207 */
[----:B------:R-:W-:Y:S01]  /*1af0*/  CS2R R104, SRZ ;  /* 0x0000000000687805 */ /* 0x000fe2000001ff00 */
[----:B------:R-:W-:Y:S01]  /*1b00*/  UMOV UR23, 0x80000020 ;  /* 0x8000002000177882 */ /* 0x000fe20000000000 */
[----:B------:R-:W-:Y:S01]  /*1b10*/  UMOV UR16, UR20 ;  /* 0x0000001400107c82 */ /* 0x000fe20008000000 */
[----:B------:R-:W-:Y:S01]  /*1b20*/  UIADD3 UR18, UR7, 0x40, URZ ;  /* 0x0000004007127890 */ /* 0x000fe2000fffe03f */
[----:B------:R-:W-:Y:S01]  /*1b30*/  CS2R R106, SRZ ;  /* 0x00000000006a7805 */ /* 0x000fe2000001ff00 */
[----:B------:R-:W-:Y:S01]  /*1b40*/  UIADD3 UR14, UR7, 0x80, URZ ;  /* 0x00000080070e7890 */ /* 0x000fe2000fffe03f */
[----:B------:R-:W-:Y:S01]  /*1b50*/  CS2R R112, SRZ ;  /* 0x0000000000707805 */ /* 0x000fe2000001ff00 */
[----:B------:R-:W-:Y:S01]  /*1b60*/  UMOV UR22, UR7 ;  /* 0x0000000700167c82 */ /* 0x000fe20008000000 */
[----:B------:R-:W-:Y:S01]  /*1b70*/  UMOV UR17, UR21 ;  /* 0x0000001500117c82 */ /* 0x000fe20008000000 */
[----:B------:R-:W-:Y:S01]  /*1b80*/  UMOV UR19, 0x80000020 ;  /* 0x8000002000137882 */ /* 0x000fe20000000000 */
[----:B------:R-:W-:Y:S01]  /*1b90*/  QGMMA.64x16x32.F32.E4M3.E4M3 R88, gdesc[UR20], RZ, !UPT ;  /* 0x00200000145879f3 */ /* 0x000fe2000c7008ff */
[----:B------:R-:W-:Y:S01]  /*1ba0*/  UMOV UR12, UR20 ;  /* 0x00000014000c7c82 */ /* 0x000fe20008000000 */
[----:B------:R-:W-:Y:S01]  /*1bb0*/  UMOV UR13, UR21 ;  /* 0x00000015000d7c82 */ /* 0x000fe20008000000 */
[----:B------:R-:W-:Y:S01]  /*1bc0*/  UMOV UR15, 0x80000020 ;  /* 0x80000020000f7882 */ /* 0x000fe20000000000 */
[----:B------:R-:W-:Y:S01]  /*1bd0*/  QGMMA.64x16x32.F32.E4M3.E4M3 R64, gdesc[UR16], RZ, !UPT ;  /* 0x00200000104079f3 */ /* 0x000fe2000c7008ff */
[----:B------:R-:W-:-:S02]  /*1be0*/  CS2R R114, SRZ ;  /* 0x0000000000727805 */ /* 0x000fc4000001ff00 */
[----:B------:R-:W-:Y:S02]  /*1bf0*/  CS2R R116, SRZ ;  /* 0x0000000000747805 */ /* 0x000fe4000001ff00 */
[----:B------:R-:W-:Y:S01]  /*1c00*/  CS2R R118, SRZ ;  /* 0x0000000000767805 */ /* 0x000fe2000001ff00 */
[----:B------:R-:W-:Y:S01]  /*1c10*/  QGMMA.64x16x32.F32.E4M3.E4M3 R40, gdesc[UR12], RZ, !UPT ;  /* 0x002000000c2879f3 */ /* 0x000fe2000c7008ff */
[----:B------:R-:W-:Y:S01]  /*1c20*/  UMOV UR12, UR24 ;  /* 0x00000018000c7c82 */ /* 0x000fe20008000000 */
[----:B------:R-:W-:Y:S01]  /*1c30*/  UIADD3 UR24, UR8, 0x400, URZ ;  /* 0x0000040008187890 */ /* 0x000fe2000fffe03f */
[----:B------:R-:W-:Y:S01]  /*1c40*/  CS2R R120, SRZ ;  /* 0x0000000000787805 */ /* 0x000fe2000001ff00 */
[----:B------:R-:W-:Y:S01]  /*1c50*/  UMOV UR13, 0x80000020 ;  /* 0x80000020000d7882 */ /* 0x000fe20000000000 */
[----:B------:R-:W-:Y:S01]  /*1c60*/  UMOV UR16, UR12 ;  /* 0x0000000c00107c82 */ /* 0x000fe20008000000 */
[----:B------:R-:W-:Y:S01]  /*1c70*/  UMOV UR17, UR13 ;  /* 0x0000000d00117c82 */ /* 0x000fe20008000000 */
[----:B------:R-:W-:Y:S01]  /*1c80*/  QGMMA.64x16x32.F32.E4M3.E4M3 R32, gdesc[UR12], RZ, !UPT ;  /* 0x002000000c2079f3 */ /* 0x000fe2000c7008ff */
[----:B------:R-:W-:Y:S01]  /*1c90*/  UMOV UR20, UR12 ;  /* 0x0000000c00147c82 */ /* 0x000fe20008000000 */
[----:B------:R-:W-:Y:S01]  /*1ca0*/  UMOV UR21, UR13 ;  /* 0x0000000d00157c82 */ /* 0x000fe20008000000 */
[----:B------:R-:W-:Y:S01]  /*1cb0*/  CS2R R122, SRZ ;  /* 0x00000000007a7805 */ /* 0x000fe2000001ff00 */
[----:B------:R-:W-:Y:S01]  /*1cc0*/  QGMMA.64x16x32.F32.E4M3.E4M3 R56, gdesc[UR16], RZ, !UPT ;  /* 0x00200000103879f3 */ /* 0x000fe2000c7008ff */
[----:B------:R-:W-:-:S02]  /*1cd0*/  CS2R R124, SRZ ;  /* 0x00000000007c7805 */ /* 0x000fc4000001ff00 */
[----:B------:R-:W-:Y:S02]  /*1ce0*/  CS2R R126, SRZ ;  /* 0x00000000007e7805 */ /* 0x000fe4000001ff00 */
[----:B------:R-:W-:Y:S01]  /*1cf0*/  CS2R R132, SRZ ;  /* 0x0000000000847805 */ /* 0x000fe2000001ff00 */
[----:B------:R-:W-:Y:S01]  /*1d00*/  QGMMA.64x16x32.F32.E4M3.E4M3 R80, gdesc[UR20], RZ, !UPT ;  /* 0x00200000145079f3 */ /* 0x000fe2000c7008ff */
[----:B------:R-:W-:Y:S01]  /*1d10*/  UMOV UR20, UR24 ;  /* 0x0000001800147c82 */ /* 0x000fe20008000000 */
[----:B------:R-:W-:Y:S01]  /*1d20*/  UMOV UR21, 0x80000020 ;  /* 0x8000002000157882 */ /* 0x000fe20000000000 */
[----:B------:R-:W-:Y:S01]  /*1d30*/  UMOV UR16, UR20 ;  /* 0x0000001400107c82 */ /* 0x000fe20008000000 */
[----:B------:R-:W-:Y:S01]  /*1d40*/  UMOV UR17, UR21 ;  /* 0x0000001500117c82 */ /* 0x000fe20008000000 */
[----:B------:R-:W-:Y:S01]  /*1d50*/  QGMMA.64x16x32.F32.E4M3.E4M3 R72, gdesc[UR20], RZ, !UPT ;  /* 0x00200000144879f3 */ /* 0x000fe2000c7008ff */
[----:B------:R-:W-:Y:S01]  /*1d60*/  UMOV UR12, UR20 ;  /* 0x00000014000c7c82 */ /* 0x000fe20008000000 */
[----:B------:R-:W-:Y:S01]  /*1d70*/  UMOV UR13, UR21 ;  /* 0x00000015000d7c82 */ /* 0x000fe20008000000 */
[----:B------:R-:W-:Y:S01]  /*1d80*/  UIADD3 UR22, UR7, 0x42, URZ ;  /* 0x0000004207167890 */ /* 0x000fe2000fffe03f */
[----:B------:R-:W-:Y:S01]  /*1d90*/  QGMMA.64x16x32.F32.E4M3.E4M3 R48, gdesc[UR16], RZ, !UPT ;  /* 0x00200000103079f3 */ /* 0x000fe2000c7008ff */
[----:B------:R-:W-:Y:S01]  /*1da0*/  UIADD3 UR18, UR7, 0x2, URZ ;  /* 0x0000000207127890 */ /* 0x000fe2000fffe03f */
[----:B------:R-:W-:Y:S01]  /*1db0*/  CS2R R130, SRZ ;  /* 0x0000000000827805 */ /* 0x000fe2000001ff00 */
[----:B------:R-:W-:Y:S01]  /*1dc0*/  UIADD3 UR16, UR8, 0x2, URZ ;  /* 0x0000000208107890 */ /* 0x000fe2000fffe03f */
[----:B------:R-:W-:Y:S01]  /*1dd0*/  QGMMA.64x16x32.F32.E4M3.E4M3 R24, gdesc[UR12], RZ, !UPT ;  /* 0x002000000c1879f3 */ /* 0x000fe2000c7008ff */
[----:B------:R-:W-:Y:S01]  /*1de0*/  UIADD3 UR14, UR7, 0x82, URZ ;  /* 0x00000082070e7890 */ /* 0x000fe2000fffe03f */
[----:B------:R-:W-:Y:S01]  /*1df0*/  CS2R R134, SRZ ;  /* 0x0000000000867805 */ /* 0x000fe2000001ff00 */
[----:B------:R-:W-:Y:S01]  /*1e00*/  UIADD3 UR24, UR8, 0x202, URZ ;  /* 0x0000020208187890 */ /* 0x000fe2000fffe03f */
[----:B------:R-:W-:Y:S01]  /*1e10*/  CS2R R138, SRZ ;  /* 0x00000000008a7805 */ /* 0x000fe2000001ff00 */
[----:B------:R-:W-:Y:S01]  /*1e20*/  ULDC UR7, c[0x0][0x50c] ;  /* 0x0001430000077ab9 */ /* 0x000fe20000000800 */
[----:B------:R-:W-:Y:S01]  /*1e30*/  UMOV UR17, 0x80000020 ;  /* 0x8000002000117882 */ /* 0x000fe20000000000 */
[----:B------:R-:W-:Y:S01]  /*1e40*/  UISETP.NE.AND UP0, UPT, UR7, 0x2, UPT ;  /* 0x000000020700788c */ /* 0x000fe2000bf05270 */
[----:B------:R-:W-:Y:S01]  /*1e50*/  CS2R R136, SRZ ;  /* 0x0000000000887805 */ /* 0x000fe2000001ff00 */
[----:B------:R-:W-:Y:S01]  /*1e60*/  UMOV UR19, 0x80000020 ;  /* 0x8000002000137882 */ /* 0x000fe20000000000 */
[----:B------:R-:W-:Y:S01]  /*1e70*/  UMOV UR20, UR16 ;  /* 0x0000001000147c82 */ /* 0x000fe20008000000 */
[----:B------:R-:W-:Y:S01]  /*1e80*/  USEL UR7, URZ, 0x1, UP0 ;  /* 0x000000013f077887 */ /* 0x000fe20008000000 */
[----:B------:R-:W-:Y:S01]  /*1e90*/  CS2R R144, SRZ ;  /* 0x0000000000907805 */ /* 0x000fe2000001ff00 */
[----:B------:R-:W-:Y:S01]  /*1ea0*/  UMOV UR21, UR17 ;  /* 0x0000001100157c82 */ /* 0x000fe20008000000 */
[----:B------:R-:W-:Y:S01]  /*1eb0*/  UMOV UR23, 0x80000020 ;  /* 0x8000002000177882 */ /* 0x000fe20000000000 */
[----:B------:R-:W-:Y:S01]  /*1ec0*/  UMOV UR12, UR16 ;  /* 0x00000010000c7c82 */ /* 0x000fe20008000000 */
[----:B------:R-:W-:Y:S01]  /*1ed0*/  QGMMA.64x16x32.F32.E4M3.E4M3 R88, gdesc[UR16], R88 ;  /* 0x00200000105879f3 */ /* 0x000fe20008700858 */
[----:B------:R-:W-:Y:S01]  /*1ee0*/  UMOV UR13, UR17 ;  /* 0x00000011000d7c82 */ /* 0x000fe20008000000 */
[----:B------:R-:W-:Y:S01]  /*1ef0*/  UMOV UR15, 0x80000020 ;  /* 0x80000020000f7882 */ /* 0x000fe20000000000 */
[----:B------:R-:W-:Y:S01]  /*1f00*/  UIADD3 UR8, UR8, 0x402, URZ ;  /* 0x0000040208087890 */ /* 0x000fe2000fffe03f */
[----:B------:R-:W-:Y:S01]  /*1f10*/  QGMMA.64x16x32.F32.E4M3.E4M3 R64, gdesc[UR20], R64 ;  /* 0x00200000144079f3 */ /* 0x000fe20008700840 */
[----:B------:R-:W-:-:S02]  /*1f20*/  ISETP.NE.AND P0, PT, RZ, UR7, PT ;  /* 0x00000007ff007c0c */ /* 0x000fc4000bf05270 */
[----:B------:R-:W-:Y:S02]  /*1f30*/  CS2R R140, SRZ ;  /* 0x00000000008c7805 */ /* 0x000fe4000001ff00 */
[----:B------:R-:W-:Y:S01]  /*1f40*/  CS2R R146, SRZ ;  /* 0x0000000000927805 */ /* 0x000fe2000001ff00 */
[----:B------:R-:W-:Y:S01]  /*1f50*/  QGMMA.64x16x32.F32.E4M3.E4M3 R40, gdesc[UR12], R40 ;  /* 0x002000000c2879f3 */ /* 0x000fe20008700828 */
[----:B------:R-:W-:Y:S01]  /*1f60*/  UMOV UR12, UR24 ;  /* 0x00000018000c7c82 */ /* 0x000fe20008000000 */
[----:B------:R-:W-:Y:S01]  /*1f70*/  UMOV UR13, 0x80000020 ;  /* 0x80000020000d7882 */ /* 0x000fe20000000000 */
[----:B------:R-:W-:Y:S01]  /*1f80*/  UMOV UR20, UR12 ;  /* 0x0000000c00147c82 */ /* 0x000fe20008000000 */
[----:B------:R-:W-:Y:S01]  /*1f90*/  UMOV UR21, UR13 ;  /* 0x0000000d00157c82 */ /* 0x000fe20008000000 */
[----:B------:R-:W-:Y:S01]  /*1fa0*/  UMOV UR16, UR12 ;  /* 0x0000000c00107c82 */ /* 0x000fe20008000000 */
[----:B------:R-:W-:Y:S01]  /*1fb0*/  UMOV UR17, UR13 ;  /* 0x0000000d00117c82 */ /* 0x000fe20008000000 */
[----:B------:R-:W-:Y:S01]  /*1fc0*/  QGMMA.64x16x32.F32.E4M3.E4M3 R32, gdesc[UR12], R32 ;  /* 0x002000000c2079f3 */ /* 0x000fe20008700820 */
[----:B------:R-:W-:-:S02]  /*1fd0*/  CS2R R150, SRZ ;  /* 0x0000000000967805 */ /* 0x000fc4000001ff00 */
[----:B------:R-:W-:Y:S02]  /*1fe0*/  CS2R R152, SRZ ;  /* 0x0000000000987805 */ /* 0x000fe4000001ff00 */
[----:B------:R-:W-:Y:S01]  /*1ff0*/  CS2R R148, SRZ ;  /* 0x0000000000947805 */ /* 0x000fe2000001ff00 */
[----:B------:R-:W-:Y:S01]  /*2000*/  QGMMA.64x16x32.F32.E4M3.E4M3 R56, gdesc[UR20], R56 ;  /* 0x00200000143879f3 */ /* 0x000fe20008700838 */
[----:B------:R-:W-:Y:S02]  /*2010*/  CS2R R154, SRZ ;  /* 0x00000000009a7805 */ /* 0x000fe4000001ff00 */
[----:B------:R-:W-:Y:S02]  /*2020*/  CS2R R156, SRZ ;  /* 0x00000000009c7805 */ /* 0x000fe4000001ff00 */
[----:B------:R-:W-:Y:S01]  /*2030*/  CS2R R158, SRZ ;  /* 0x00000000009e7805 */ /* 0x000fe2000001ff00 */
[----:B------:R-:W-:Y:S01]  /*2040*/  QGMMA.64x16x32.F32.E4M3.E4M3 R80, gdesc[UR16], R80 ;  /* 0x00200000105079f3 */ /* 0x000fe20008700850 */
[----:B------:R-:W-:Y:S01]  /*2050*/  UMOV UR16, UR8 ;  /* 0x0000000800107c82 */ /* 0x000fe20008000000 */
[----:B------:R-:W-:Y:S01]  /*2060*/  UMOV UR17, 0x80000020 ;  /* 0x8000002000117882 */ /* 0x000fe20000000000 */
[----:B------:R-:W-:Y:S01]  /*2070*/  UMOV UR20, UR16 ;  /* 0x0000001000147c82 */ /* 0x000fe20008000000 */
[----:B------:R-:W-:Y:S01]  /*2080*/  UMOV UR21, UR17 ;  /* 0x0000001100157c82 */ /* 0x000fe20008000000 */
[----:B------:R-:W-:Y:S01]  /*2090*/  QGMMA.64x16x32.F32.E4M3.E4M3 R72, gdesc[UR16], R72 ;  /* 0x00200000104879f3 */ /* 0x000fe20008700848 */
[----:B------:R-:W-:Y:S01]  /*20a0*/  UMOV UR12, UR16 ;  /* 0x00000010000c7c82 */ /* 0x000fe20008000000 */
[----:B------:R-:W-:Y:S01]  /*20b0*/  UMOV UR13, UR17 ;  /* 0x00000011000d7c82 */ /* 0x000fe20008000000 */
[----:B------:R-:W-:Y:S01]  /*20c0*/  CS2R R160, SRZ ;  /* 0x0000000000a07805 */ /* 0x000fe2000001ff00 */
[----:B------:R-:W-:Y:S01]  /*20d0*/  QGMMA.64x16x32.F32.E4M3.E4M3 R48, gdesc[UR20], R48 ;  /* 0x00200000143079f3 */ /* 0x000fe20008700830 */
[----:B------:R-:W-:Y:S01]  /*20e0*/  IMAD.MOV.U32 R164, RZ, RZ, RZ ;  /* 0x000000ffffa47224 */ /* 0x000fe200078e00ff */
[----:B------:R-:W-:-:S02]  /*20f0*/  CS2R R162, SRZ ;  /* 0x0000000000a27805 */ /* 0x000fc4000001ff00 */
[----:B------:R-:W-:Y:S01]  /*2100*/  CS2R R142, SRZ ;  /* 0x00000000008e7805 */ /* 0x000fe2000001ff00 */
[----:B------:R-:W-:Y:S01]  /*2110*/  QGMMA.64x16x32.F32.E4M3.E4M3 R24, gdesc[UR12], R24, gsb0 ;  /* 0x002000000c1879f3 */ /* 0x000fe20008000818 */
[----:B------:R-:W-:Y:S01]  /*2120*/  CS2R R128, SRZ ;  /* 0x0000000000807805 */ /* 0x000fe2000001ff00 */
[----:B------:R-:W-:Y:S01]  /*2130*/  IMAD.MOV.U32 R110, RZ, RZ, RZ ;  /* 0x000000ffff6e7224 */ /* 0x000fe200078e00ff */
[----:B------:R-:W-:Y:S01]  /*2140*/  CS2R R108, SRZ ;  /* 0x00000000006c7805 */ /* 0x000fe2000001ff00 */
[----:B------:R-:W-:Y:S06]  /*2150*/  @!P0 BRA `(.L_x_23) ;  /* 0x0000000400288947 */ /* 0x000fec0003800000 */
[----:B------:R-:W-:Y:S02]  /*2160*/  WARPGROUP.DEPBAR.LE gsb0, 0x0 ;  /* 0x00008000000079c5 */ /* 0x000fe40000010000 */
[----:B------:R-:W-:-:S01]  /*2170*/  FADD R109, RZ, R88 ;  /* 0x00000058ff6d7221 */ /* 0x000fc20000000000 */
[----:B------:R-:W-:Y:S01]  /*2180*/  FADD R108, RZ, R89 ;  /* 0x00000059ff6c7221 */ /* 0x000fe20000000000 */
        /* <DEDUP_REMOVED lines=70> */
[----:B------:R-:W-:-:S06]  /*25f0*/  UMOV UR6, URZ ;  /* 0x0000003f00067c82 */ /* 0x000fcc0008000000 */
.L_x_23:
[----:B------:R-:W-:-:S04]  /*2600*/  UIADD3 UR24, UR5, 0x1, URZ ;  /* 0x0000000105187890 */ /* 0x000fc8000fffe03f */
[----:B------:R-:W-:-:S04]  /*2610*/  UISETP.NE.AND UP0, UPT, UR24, 0x8, UPT ;  /* 0x000000081800788c */ /* 0x000fc8000bf05270 */
[----:B------:R-:W-:Y:S02]  /*2620*/  USEL UR8, URZ, 0x1, UP0 ;  /* 0x000000013f087887 */ /* 0x000fe40008000000 */
[----:B------:R-:W-:Y:S02]  /*2630*/  USEL UR24, UR24, URZ, UP0 ;  /* 0x0000003f18187287 */ /* 0x000fe40008000000 */
[----:B------:R-:W-:-:S06]  /*2640*/  ULOP3.LUT UR8, UR4, UR8, URZ, 0x3c, !UPT ;  /* 0x0000000804087292 */ /* 0x000fcc000f8e3c3f */
[----:B------:R-:W-:Y:S01]  /*2650*/  IMAD.U32 R170, RZ, RZ, UR8 ;  /* 0x00000008ffaa7e24 */ /* 0x000fe2000f8e00ff */
[----:B------:R-:W-:-:S06]  /*2660*/  UMOV UR8, 0x1 ;  /* 0x0000000100087882 */ /* 0x000fcc0000000000 */
.L_x_18:
[----:B------:R-:W-:-:S04]  /*2670*/  UISETP.LT.AND UP0, UPT, UR9, 0x1, UPT ;  /* 0x000000010900788c */ /* 0x000fc8000bf01270 */
[----:B------:R-:W-:-:S04]  /*2680*/  USEL UR12, UR9, 0x1, UP0 ;  /* 0x00000001090c7887 */ /* 0x000fc80008000000 */
[----:B------:R-:W-:-:S04]  /*2690*/  UIADD3 UR12, UR9, -UR12, URZ ;  /* 0x8000000c090c7290 */ /* 0x000fc8000fffe03f */
[----:B------:R-:W-:-:S06]  /*26a0*/  UISETP.GE.AND UP0, UPT, UR12, 0x1, UPT ;  /* 0x000000010c00788c */ /* 0x000fcc000bf06270 */
[----:B------:R-:W-:-:S13]  /*26b0*/  PLOP3.LUT P0, PT, PT, PT, UP0, 0x80, 0x0 ;  /* 0x000000000000781c */ /* 0x000fda0003f0f008 */
[----:B------:R-:W-:Y:S05]  /*26c0*/  @!P0 BRA `(.L_x_24) ;  /* 0x0000000c00288947 */ /* 0x000fea0003800000 */
[----:B------:R-:W-:Y:S01]  /*26d0*/  IMAD.U32 R166, RZ, RZ, UR12 ;  /* 0x0000000cffa67e24 */ /* 0x000fe2000f8e00ff */
[----:B------:R-:W-:Y:S01]  /*26e0*/  ULDC UR25, c[0x0][0x50c] ;  /* 0x0001430000197ab9 */ /* 0x000fe20000000800 */
[----:B------:R-:W-:-:S07]  /*26f0*/  IMAD.U32 R167, RZ, RZ, UR5 ;  /* 0x00000005ffa77e24 */ /* 0x000fce000f8e00ff */
.L_x_32:
[----:B------:R-:W-:-:S13]  /*2700*/  ISETP.NE.AND P1, PT, R19, 0x3, PT ;  /* 0x000000031300780c */ /* 0x000fda0003f25270 */
[----:B------:R-:W-:Y:S05]  /*2710*/  @!P1 BRA `(.L_x_25) ;  /* 0x0000000000049947 */ /* 0x000fea0003800000 */
[----:B------:R-:W-:Y:S01]  /*2720*/  BPT.TRAP 0x1 ;  /* 0x000000040000795c */ /* 0x000fe20000300000 */
.L_x_25:
[----:B------:R-:W0:Y:S01]  /*2730*/  S2UR UR12, SR_CgaCtaId ;  /* 0x00000000000c79c3 */ /* 0x000e220000008800 */
[----:B------:R-:W-:Y:S01]  /*2740*/  UMOV UR11, 0x400 ;  /* 0x00000400000b7882 */ /* 0x000fe20000000000 */
[----:B------:R-:W-:Y:S01]  /*2750*/  SHF.L.U32 R168, R170, 0x1f, RZ ;  /* 0x0000001faaa87819 */ /* 0x000fe200000006ff */
[----:B0-----:R-:W-:-:S04]  /*2760*/  ULEA UR11, UR12, UR11, 0x18 ;  /* 0x0000000b0c0b7291 */ /* 0x001fc8000f8ec03f */
[----:B------:R-:W-:-:S09]  /*2770*/  ULEA UR12, UR24, UR11, 0x3 ;  /* 0x0000000b180c7291 */ /* 0x000fd2000f8e183f */
[----:B------:R0:W1:Y:S01]  /*2780*/  SYNCS.PHASECHK.TRANS64.TRYWAIT P0, [UR12], R168 ;  /* 0x000000a8ff0075a7 */ /* 0x000062000800014c */
[----:B------:R-:W-:Y:S05]  /*2790*/  @!P1 BRA `(.L_x_26) ;  /* 0x0000000000049947 */ /* 0x000fea0003800000 */
[----:B------:R-:W-:Y:S01]  /*27a0*/  BPT.TRAP 0x1 ;  /* 0x000000040000795c */ /* 0x000fe20000300000 */
.L_x_26:
[----:B-1----:R-:W-:Y:S05]  /*27b0*/  @P0 BRA `(.L_x_27) ;  /* 0x0000000000080947 */ /* 0x002fea0003800000 */
[----:B------:R-:W1:Y:S02]  /*27c0*/  SYNCS.PHASECHK.TRANS64.TRYWAIT P0, [UR12], R168 ;  /* 0x000000a8ff0075a7 */ /* 0x000e64000800014c */
[----:B-1----:R-:W-:Y:S05]  /*27d0*/  @!P0 BRA `(.L_x_28) ;  /* 0x000000ac00188947 */ /* 0x002fea0003800000 */
.L_x_27:
[----:B------:R-:W-:Y:S01]  /*27e0*/  UIADD3 UR12, UR11, 0x30180, URZ ;  /* 0x000301800b0c7890 */ /* 0x000fe2000fffe03f */
[----:B------:R-:W-:Y:S01]  /*27f0*/  WARPGROUP.ARRIVE ;  /* 0x00000000000079c5 */ /* 0x000fe20000000000 */
[----:B------:R-:W-:Y:S02]  /*2800*/  UISETP.NE.AND UP0, UPT, UR7, URZ, UPT ;  /* 0x0000003f0700728c */ /* 0x000fe4000bf05270 */
[----:B------:R-:W-:Y:S02]  /*2810*/  USHF.R.U32.HI UR12, URZ, 0x4, UR12 ;  /* 0x000000043f0c7899 */ /* 0x000fe4000801160c */
[----:B------:R-:W-:Y:S02]  /*2820*/  USEL UR8, UR8, URZ, !UP0 ;  /* 0x0000003f08087287 */ /* 0x000fe4000c000000 */
[----:B------:R-:W-:Y:S02]  /*2830*/  ULOP3.LUT UR12, UR12, 0x3fff, URZ, 0xc0, !UPT ;  /* 0x00003fff0c0c7892 */ /* 0x000fe4000f8ec03f */
[----:B------:R-:W-:-:S02]  /*2840*/  ULOP3.LUT UR20, UR10, 0x10000, URZ, 0xfc, !UPT ;  /* 0x000100000a147892 */ /* 0x000fc4000f8efc3f */
[----:B------:R-:W-:Y:S02]  /*2850*/  ULOP3.LUT UR12, UR12, 0x10000, URZ, 0xfc, !UPT ;  /* 0x000100000c0c7892 */ /* 0x000fe4000f8efc3f */
[----:B------:R-:W-:Y:S02]  /*2860*/  UISETP.NE.U32.AND UP0, UPT, UR8, URZ, UPT ;  /* 0x0000003f0800728c */ /* 0x000fe4000bf05070 */
[----:B------:R-:W-:Y:S02]  /*2870*/  UIMAD UR22, UR24, 0xc0, UR12 ;  /* 0x000000c0181678a4 */ /* 0x000fe4000f8e020c */
[----:B------:R-:W-:Y:S02]  /*2880*/  UIMAD UR20, UR24, 0x600, UR20 ;  /* 0x00000600181478a4 */ /* 0x000fe4000f8e0214 */
[----:B------:R-:W-:Y:S02]  /*2890*/  UIADD3 UR18, UR22, 0x40, URZ ;  /* 0x0000004016127890 */ /* 0x000fe4000fffe03f */
[----:B------:R-:W-:-:S02]  /*28a0*/  UIADD3 UR14, UR22, 0x80, URZ ;  /* 0x00000080160e7890 */ /* 0x000fc4000fffe03f */
[----:B------:R-:W-:Y:S01]  /*28b0*/  UIADD3 UR7, UR20, 0x200, URZ ;  /* 0x0000020014077890 */ /* 0x000fe2000fffe03f */
[----:B------:R-:W-:Y:S01]  /*28c0*/  UMOV UR21, 0x80000020 ;  /* 0x8000002000157882 */ /* 0x000fe20000000000 */
[----:B------:R-:W-:Y:S01]  /*28d0*/  UMOV UR23, 0x80000020 ;  /* 0x8000002000177882 */ /* 0x000fe20000000000 */
[----:B------:R-:W-:Y:S01]  /*28e0*/  UMOV UR16, UR20 ;  /* 0x0000001400107c82 */ /* 0x000fe20008000000 */
[----:B------:R-:W-:Y:S01]  /*28f0*/  UMOV UR17, UR21 ;  /* 0x0000001500117c82 */ /* 0x000fe20008000000 */
[----:B------:R-:W-:Y:S01]  /*2900*/  UMOV UR19, 0x80000020 ;  /* 0x8000002000137882 */ /* 0x000fe20000000000 */
[----:B------:R-:W-:Y:S01]  /*2910*/  QGMMA.64x16x32.F32.E4M3.E4M3 R88, gdesc[UR20], R88, UP0 ;  /* 0x00200000145879f3 */ /* 0x000fe2000bf00858 */
[----:B------:R-:W-:Y:S01]  /*2920*/  UMOV UR12, UR20 ;  /* 0x00000014000c7c82 */ /* 0x000fe20008000000 */
[----:B------:R-:W-:Y:S01]  /*2930*/  UMOV UR13, UR21 ;  /* 0x00000015000d7c82 */ /* 0x000fe20008000000 */
[----:B------:R-:W-:Y:S01]  /*2940*/  UMOV UR15, 0x80000020 ;  /* 0x80000020000f7882 */ /* 0x000fe20000000000 */
[----:B------:R-:W-:Y:S01]  /*2950*/  QGMMA.64x16x32.F32.E4M3.E4M3 R64, gdesc[UR16], R64, UP0 ;  /* 0x00200000104079f3 */ /* 0x000fe2000bf00840 */
[----:B------:R-:W-:Y:S01]  /*2960*/  UMOV UR30, UR22 ;  /* 0x00000016001e7c82 */ /* 0x000fe20008000000 */
[----:B------:R-:W-:Y:S01]  /*2970*/  UMOV UR31, UR23 ;  /* 0x00000017001f7c82 */ /* 0x000fe20008000000 */
[----:B------:R-:W-:Y:S01]  /*2980*/  UIADD3 UR6, UR6, 0x2, URZ ;  /* 0x0000000206067890 */ /* 0x000fe2000fffe03f */
[----:B------:R-:W-:Y:S01]  /*2990*/  QGMMA.64x16x32.F32.E4M3.E4M3 R40, gdesc[UR12], R40, UP0 ;  /* 0x002000000c2879f3 */ /* 0x000fe2000bf00828 */
[----:B------:R-:W-:Y:S01]  /*29a0*/  UMOV UR12, UR7 ;  /* 0x00000007000c7c82 */ /* 0x000fe20008000000 */
[----:B------:R-:W-:Y:S01]  /*29b0*/  UIADD3 UR7, UR20, 0x400, URZ ;  /* 0x0000040014077890 */ /* 0x000fe2000fffe03f */
[----:B------:R-:W-:Y:S01]  /*29c0*/  UMOV UR13, 0x80000020 ;  /* 0x80000020000d7882 */ /* 0x000fe20000000000 */
[----:B------:R-:W-:Y:S01]  /*29d0*/  UMOV UR16, UR12 ;  /* 0x0000000c00107c82 */ /* 0x000fe20008000000 */
[----:B------:R-:W-:Y:S01]  /*29e0*/  UMOV UR17, UR13 ;  /* 0x0000000d00117c82 */ /* 0x000fe20008000000 */
[----:B------:R-:W-:Y:S01]  /*29f0*/  QGMMA.64x16x32.F32.E4M3.E4M3 R32, gdesc[UR12], R32, UP0 ;  /* 0x002000000c2079f3 */ /* 0x000fe2000bf00820 */
[----:B------:R-:W-:Y:S01]  /*2a00*/  UMOV UR28, UR12 ;  /* 0x0000000c001c7c82 */ /* 0x000fe20008000000 */
[----:B------:R-:W-:-:S02]  /*2a10*/  UMOV UR29, UR13 ;  /* 0x0000000d001d7c82 */ /* 0x000fc40008000000 */
[----:B------:R-:W-:Y:S04]  /*2a20*/  QGMMA.64x16x32.F32.E4M3.E4M3 R56, gdesc[UR16], R56, UP0 ;  /* 0x00200000103879f3 */ /* 0x000fe8000bf00838 */
[----:B------:R-:W-:Y:S01]  /*2a30*/  QGMMA.64x16x32.F32.E4M3.E4M3 R80, gdesc[UR28], R80, UP0 ;  /* 0x002000001c5079f3 */ /* 0x000fe2000bf00850 */
[----:B------:R-:W-:Y:S01]  /*2a40*/  UMOV UR28, UR7 ;  /* 0x00000007001c7c82 */ /* 0x000fe20008000000 */
[----:B------:R-:W-:Y:S01]  /*2a50*/  UMOV UR29, 0x80000020 ;  /* 0x80000020001d7882 */ /* 0x000fe20000000000 */
[----:B------:R-:W-:Y:S01]  /*2a60*/  UMOV UR30, UR22 ;  /* 0x00000016001e7c82 */ /* 0x000fe20008000000 */
[----:B------:R-:W-:Y:S01]  /*2a70*/  UMOV UR31, UR23 ;  /* 0x00000017001f7c82 */ /* 0x000fe20008000000 */
[----:B------:R-:W-:Y:S01]  /*2a80*/  UMOV UR16, UR28 ;  /* 0x0000001c00107c82 */ /* 0x000fe20008000000 */
[----:B------:R-:W-:Y:S01]  /*2a90*/  UMOV UR17, UR29 ;  /* 0x0000001d00117c82 */ /* 0x000fe20008000000 */
[----:B------:R-:W-:Y:S01]  /*2aa0*/  QGMMA.64x16x32.F32.E4M3.E4M3 R72, gdesc[UR28], R72, UP0 ;  /* 0x002000001c4879f3 */ /* 0x000fe2000bf00848 */
[----:B------:R-:W-:Y:S01]  /*2ab0*/  UMOV UR12, UR28 ;  /* 0x0000001c000c7c82 */ /* 0x000fe20008000000 */
[----:B------:R-:W-:Y:S01]  /*2ac0*/  UMOV UR13, UR29 ;  /* 0x0000001d000d7c82 */ /* 0x000fe20008000000 */
[----:B------:R-:W-:Y:S01]  /*2ad0*/  UIADD3 UR28, UR20, 0x2, URZ ;  /* 0x00000002141c7890 */ /* 0x000fe2000fffe03f */
[----:B------:R-:W-:Y:S01]  /*2ae0*/  QGMMA.64x16x32.F32.E4M3.E4M3 R48, gdesc[UR16], R48, UP0 ;  /* 0x00200000103079f3 */ /* 0x000fe2000bf00830 */
[----:B------:R-:W-:-:S02]  /*2af0*/  UIADD3 UR30, UR22, 0x2, URZ ;  /* 0x00000002161e7890 */ /* 0x000fc4000fffe03f */
[----:B------:R-:W-:Y:S01]  /*2b00*/  UIADD3 UR18, UR22, 0x82, URZ ;  /* 0x0000008216127890 */ /* 0x000fe2000fffe03f */
[----:B------:R-:W-:Y:S01]  /*2b10*/  QGMMA.64x16x32.F32.E4M3.E4M3 R24, gdesc[UR12], R24, UP0 ;  /* 0x002000000c1879f3 */ /* 0x000fe2000bf00818 */
[----:B------:R-:W-:Y:S02]  /*2b20*/  UIADD3 UR14, UR22, 0x42, URZ ;  /* 0x00000042160e7890 */ /* 0x000fe4000fffe03f */
[----:B------:R-:W-:Y:S01]  /*2b30*/  UIADD3 UR7, UR20, 0x202, URZ ;  /* 0x0000020214077890 */ /* 0x000fe2000fffe03f */
[----:B------:R-:W-:Y:S01]  /*2b40*/  UMOV UR29, 0x80000020 ;  /* 0x80000020001d7882 */ /* 0x000fe20000000000 */
[----:B------:R-:W-:Y:S01]  /*2b50*/  UMOV UR31, 0x80000020 ;  /* 0x80000020001f7882 */ /* 0x000fe20000000000 */
[----:B------:R-:W-:Y:S01]  /*2b60*/  UMOV UR12, UR28 ;  /* 0x0000001c000c7c82 */ /* 0x000fe20008000000 */
[----:B------:R-:W-:Y:S01]  /*2b70*/  UMOV UR13, UR29 ;  /* 0x0000001d000d7c82 */ /* 0x000fe20008000000 */
[----:B------:R-:W-:Y:S01]  /*2b80*/  UMOV UR15, 0x80000020 ;  /* 0x80000020000f7882 */ /* 0x000fe20000000000 */
[----:B------:R-:W-:Y:S01]  /*2b90*/  UMOV UR16, UR28 ;  /* 0x0000001c00107c82 */ /* 0x000fe20008000000 */
[----:B------:R-:W-:Y:S01]  /*2ba0*/  UMOV UR17, UR29 ;  /* 0x0000001d00117c82 */ /* 0x000fe20008000000 */
[----:B------:R-:W-:Y:S01]  /*2bb0*/  UMOV UR19, 0x80000020 ;  /* 0x8000002000137882 */ /* 0x000fe20000000000 */
[----:B------:R-:W-:Y:S01]  /*2bc0*/  UIADD3 UR20, UR20, 0x402, URZ ;  /* 0x0000040214147890 */ /* 0x000fe2000fffe03f */
[----:B------:R-:W-:Y:S01]  /*2bd0*/  QGMMA.64x16x32.F32.E4M3.E4M3 R88, gdesc[UR28], R88 ;  /* 0x002000001c5879f3 */ /* 0x000fe20008700858 */
[----:B------:R-:W-:-:S03]  /*2be0*/  UISETP.NE.AND UP0, UPT, UR6, UR25, UPT ;  /* 0x000000190600728c */ /* 0x000fc6000bf05270 */
[----:B------:R-:W-:Y:S04]  /*2bf0*/  QGMMA.64x16x32.F32.E4M3.E4M3 R64, gdesc[UR12], R64 ;  /* 0x002000000c4079f3 */ /* 0x000fe80008700840 */
        /* <DEDUP_REMOVED lines=8> */
[----:B------:R-:W-:-:S03]  /*2c80*/  USEL UR7, URZ, 0x1, UP0 ;  /* 0x000000013f077887 */ /* 0x000fc60008000000 */
[----:B------:R-:W-:Y:S03]  /*2c90*/  QGMMA.64x16x32.F32.E4M3.E4M3 R56, gdesc[UR12], R56 ;  /* 0x002000000c3879f3 */ /* 0x000fe60008700838 */
[----:B------:R-:W-:Y:S01]  /*2ca0*/  ISETP.NE.AND P0, PT, RZ, UR7, PT ;  /* 0x00000007ff007c0c */ /* 0x000fe2000bf05270 */
[----:B------:R-:W-:Y:S01]  /*2cb0*/  QGMMA.64x16x32.F32.E4M3.E4M3 R80, gdesc[UR28], R80 ;  /* 0x002000001c5079f3 */ /* 0x000fe20008700850 */
[----:B------:R-:W-:Y:S01]  /*2cc0*/  UMOV UR28, UR20 ;  /* 0x00000014001c7c82 */ /* 0x000fe20008000000 */
[----:B------:R-:W-:Y:S01]  /*2cd0*/  UMOV UR29, 0x80000020 ;  /* 0x80000020001d7882 */ /* 0x000fe20000000000 */
[----:B------:R-:W-:Y:S01]  /*2ce0*/  UMOV UR12, UR28 ;  /* 0x0000001c000c7c82 */ /* 0x000fe20008000000 */
[----:B------:R-:W-:Y:S01]  /*2cf0*/  UMOV UR13, UR29 ;  /* 0x0000001d000d7c82 */ /* 0x000fe20008000000 */
[----:B------:R-:W-:Y:S01]  /*2d00*/  UMOV UR16, UR28 ;  /* 0x0000001c00107c82 */ /* 0x000fe20008000000 */
[----:B------:R-:W-:Y:S01]  /*2d10*/  UMOV UR17, UR29 ;  /* 0x0000001d00117c82 */ /* 0x000fe20008000000 */
[----:B------:R-:W-:Y:S04]  /*2d20*/  QGMMA.64x16x32.F32.E4M3.E4M3 R72, gdesc[UR28], R72 ;  /* 0x002000001c4879f3 */ /* 0x000fe80008700848 */
[----:B------:R-:W-:Y:S04]  /*2d30*/  QGMMA.64x16x32.F32.E4M3.E4M3 R48, gdesc[UR12], R48 ;  /* 0x002000000c3079f3 */ /* 0x000fe80008700830 */
[----:B------:R-:W-:Y:S03]  /*2d40*/  QGMMA.64x16x32.F32.E4M3.E4M3 R24, gdesc[UR16], R24, gsb0 ;  /* 0x00200000101879f3 */ /* 0x000fe60008000818 */
[----:B------:R-:W-:-:S02]  /*2d50*/  WARPGROUP.DEPBAR.LE gsb0, 0x1 ;  /* 0x00008000000079c5 */ /* 0x000fc40000010100 */
[----:B------:R-:W-:Y:S05]  /*2d60*/  @!P0 BRA `(.L_x_29) ;  /* 0x0000000400288947 */ /* 0x000fea0003800000 */
[----:B------:R-:W-:Y:S02]  /*2d70*/  WARPGROUP.DEPBAR.LE gsb0, 0x0 ;  /* 0x00008000000079c5 */ /* 0x000fe40000010000 */
[----:B------:R-:W-:-:S01]  /*2d80*/  FADD R109, R88, R109 ;  /* 0x0000006d586d7221 */ /* 0x000fc20000000000 */
[----:B------:R-:W-:Y:S01]  /*2d90*/  FADD R108, R89, R108 ;  /* 0x0000006c596c7221 */ /* 0x000fe20000000000 */
        /* <DEDUP_REMOVED lines=70> */
[----:B------:R-:W-:-:S06]  /*3200*/  UMOV UR6, URZ ;  /* 0x0000003f00067c82 */ /* 0x000fcc0008000000 */
.L_x_29:
[----:B------:R-:W-:Y:S05]  /*3210*/  @!P1 BRA `(.L_x_30) ;  /* 0x0000000000049947 */ /* 0x000fea0003800000 */
[----:B------:R-:W-:Y:S01]  /*3220*/  BPT.TRAP 0x1 ;  /* 0x000000040000795c */ /* 0x000fe20000300000 */
.L_x_30:
[----:B------:R-:W-:-:S13]  /*3230*/  ISETP.NE.AND P0, PT, R8, RZ, PT ;  /* 0x000000ff0800720c */ /* 0x000fda0003f05270 */
[----:B01----:R-:W-:-:S05]  /*3240*/  @P0 LEA R168, R167, UR11, 0x3 ;  /* 0x0000000ba7a80c11 */ /* 0x003fca000f8e18ff */
[----:B------:R-:W-:-:S05]  /*3250*/  @P0 VIADD R168, R168, 0x40 ;  /* 0x00000040a8a80836 */ /* 0x000fca0000000000 */
[----:B------:R-:W-:-:S04]  /*3260*/  @P0 PRMT R168, R9, 0x654, R168 ;  /* 0x0000065409a80816 */ /* 0x000fc800000000a8 */
[----:B------:R0:W-:Y:S01]  /*3270*/  @P0 SYNCS.ARRIVE.TRANS64.RED.A1T0 RZ, [R168+URZ], RZ ;  /* 0x000000ffa8ff09a7 */ /* 0x0001e2000810043f */
[----:B------:R-:W-:-:S13]  /*3280*/  ISETP.GT.U32.AND P0, PT, R5, 0x1, PT ;  /* 0x000000010500780c */ /* 0x000fda0003f04070 */
[----:B0-----:R-:W-:Y:S05]  /*3290*/  @P0 BRA `(.L_x_31) ;  /* 0x0000000000040947 */ /* 0x001fea0003800000 */
[----:B------:R-:W-:Y:S01]  /*32a0*/  BPT.TRAP 0x1 ;  /* 0x000000040000795c */ /* 0x000fe20000300000 */
.L_x_31:
[----:B------:R-:W-:Y:S01]  /*32b0*/  UIADD3 UR24, UR24, 0x1, URZ ;  /* 0x0000000118187890 */ /* 0x000fe2000fffe03f */
[C---:B------:R-:W-:Y:S01]  /*32c0*/  ISETP.GT.AND P1, PT, R166.reuse, 0x1, PT ;  /* 0x00000001a600780c */ /* 0x040fe20003f24270 */
[----:B------:R-:W-:Y:S02]  /*32d0*/  VIADD R167, R167, 0x1 ;  /* 0x00000001a7a77836 */ /* 0x000fe40000000000 */
[----:B------:R-:W-:Y:S01]  /*32e0*/  UISETP.NE.AND UP0, UPT, UR24, 0x8, UPT ;  /* 0x000000081800788c */ /* 0x000fe2000bf05270 */
[----:B------:R-:W-:Y:S02]  /*32f0*/  VIADD R166, R166, 0xffffffff ;  /* 0xffffffffa6a67836 */ /* 0x000fe40000000000 */
[C---:B------:R-:W-:Y:S01]  /*3300*/  ISETP.NE.AND P0, PT, R167.reuse, 0x8, PT ;  /* 0x00000008a700780c */ /* 0x040fe20003f05270 */
[----:B------:R-:W-:Y:S02]  /*3310*/  USEL UR8, URZ, 0x1, UP0 ;  /* 0x000000013f087887 */ /* 0x000fe40008000000 */
[----:B------:R-:W-:Y:S01]  /*3320*/  USEL UR24, UR24, URZ, UP0 ;  /* 0x0000003f18187287 */ /* 0x000fe20008000000 */
[----:B------:R-:W-:-:S03]  /*3330*/  SEL R167, R167, RZ, P0 ;  /* 0x000000ffa7a77207 */ /* 0x000fc60000000000 */
[----:B------:R-:W-:Y:S01]  /*3340*/  LOP3.LUT R170, R170, UR8, RZ, 0x3c, !PT ;  /* 0x00000008aaaa7c12 */ /* 0x000fe2000f8e3cff */
[----:B------:R-:W-:Y:S01]  /*3350*/  UMOV UR8, 0x1 ;  /* 0x0000000100087882 */ /* 0x000fe20000000000 */
[----:B------:R-:W-:Y:S06]  /*3360*/  @P1 BRA `(.L_x_32) ;  /* 0xfffffff000e41947 */ /* 0x000fec000383ffff */
.L_x_24:
[----:B------:R-:W-:Y:S01]  /*3370*/  UISETP.NE.AND UP0, UPT, UR6, URZ, UPT ;  /* 0x0000003f0600728c */ /* 0x000fe2000bf05270 */
[----:B------:R-:W0:Y:S03]  /*3380*/  LDC R166, c[0x0][0x28c] ;  /* 0x0000a300ffa67b82 */ /* 0x000e260000000800 */
[----:B------:R-:W-:-:S06]  /*3390*/  USEL UR6, URZ, 0x1, !UP0 ;  /* 0x000000013f067887 */ /* 0x000fcc000c000000 */
[----:B------:R-:W-:Y:S02]  /*33a0*/  ISETP.NE.AND P0, PT, RZ, UR6, PT ;  /* 0x00000006ff007c0c */ /* 0x000fe4000bf05270 */
[----:B0-----:R-:W-:-:S11]  /*33b0*/  ISETP.GE.AND P1, PT, R166, 0x1, PT ;  /* 0x00000001a600780c */ /* 0x001fd60003f26270 */
[----:B------:R-:W-:Y:S05]  /*33c0*/  @!P0 BRA `(.L_x_33) ;  /* 0x0000000400248947 */ /* 0x000fea0003800000 */
[----:B------:R-:W-:Y:S02]  /*33d0*/  WARPGROUP.DEPBAR.LE gsb0, 0x0 ;  /* 0x00008000000079c5 */ /* 0x000fe40000010000 */
[----:B------:R-:W-:Y:S01]  /*33e0*/  FADD R109, R88, R109 ;  /* 0x0000006d586d7221 */ /* 0x000fe20000000000 */
        /* <DEDUP_REMOVED lines=70> */
[----:B------:R-:W-:-:S07]  /*3850*/  FADD R20, R20, R31 ;  /* 0x0000001f14147221 */ /* 0x000fce0000000000 */
.L_x_33:
[----:B------:R-:W-:Y:S02]  /*3860*/  WARPGROUP.DEPBAR.LE gsb0, 0x0 ;  /* 0x00008000000079c5 */ /* 0x000fe40000010000 */
[----:B------:R-:W-:Y:S05]  /*3870*/  @!P1 BRA `(.L_x_34) ;  /* 0x0000000000489947 */ /* 0x000fea0003800000 */
[----:B------:R-:W-:-:S13]  /*3880*/  ISETP.NE.AND P0, PT, R19, 0x3, PT ;  /* 0x000000031300780c */ /* 0x000fda0003f05270 */
[----:B------:R-:W-:Y:S05]  /*3890*/  @!P0 BRA `(.L_x_35) ;  /* 0x0000000000048947 */ /* 0x000fea0003800000 */
[----:B------:R-:W-:Y:S01]  /*38a0*/  BPT.TRAP 0x1 ;  /* 0x000000040000795c */ /* 0x000fe20000300000 */
.L_x_35:
[----:B------:R-:W-:Y:S01]  /*38b0*/  ISETP.NE.AND P0, PT, R8, RZ, PT ;  /* 0x000000ff0800720c */ /* 0x000fe20003f05270 */
[----:B------:R-:W-:Y:S01]  /*38c0*/  UISETP.LT.AND UP1, UPT, UR9, 0x1, UPT ;  /* 0x000000010900788c */ /* 0x000fe2000bf21270 */
[----:B------:R-:W-:-:S11]  /*38d0*/  IMAD.U32 R25, RZ, RZ, UR11 ;  /* 0x0000000bff197e24 */ /* 0x000fd6000f8e00ff */
[----:B------:R-:W-:-:S05]  /*38e0*/  VOTEU.ANY UP0, P0 ;  /* 0x00000000003f7886 */ /* 0x000fca0000000100 */
[----:B------:R-:W-:-:S04]  /*38f0*/  @UP0 USEL UR6, UR9, 0x1, UP1 ;  /* 0x0000000109060887 */ /* 0x000fc80008800000 */
[----:B------:R-:W-:-:S06]  /*3900*/  @UP0 UIADD3 UR6, UR5, UR9, -UR6 ;  /* 0x0000000905060290 */ /* 0x000fcc000fffe806 */
[----:B------:R-:W-:-:S04]  /*3910*/  IMAD.U32 R24, RZ, RZ, UR6 ;  /* 0x00000006ff187e24 */ /* 0x000fc8000f8e00ff */
[----:B------:R-:W-:-:S05]  /*3920*/  @P0 IMAD.SHL.U32 R24, R24, 0x8, RZ ;  /* 0x0000000818180824 */ /* 0x000fca00078e00ff */
[----:B------:R-:W-:-:S04]  /*3930*/  @P0 LOP3.LUT R24, R24, 0x38, RZ, 0xc0, !PT ;  /* 0x0000003818180812 */ /* 0x000fc800078ec0ff */
[----:B------:R-:W-:-:S04]  /*3940*/  @P0 IADD3 R24, R25, 0x40, R24 ;  /* 0x0000004019180810 */ /* 0x000fc80007ffe018 */
[----:B------:R-:W-:-:S04]  /*3950*/  @P0 PRMT R24, R9, 0x654, R24 ;  /* 0x0000065409180816 */ /* 0x000fc80000000018 */
[----:B------:R0:W-:Y:S01]  /*3960*/  @P0 SYNCS.ARRIVE.TRANS64.RED.A1T0 RZ, [R24+URZ], RZ ;  /* 0x000000ff18ff09a7 */ /* 0x0001e2000810043f */
[----:B------:R-:W-:-:S13]  /*3970*/  ISETP.GT.U32.AND P0, PT, R5, 0x1, PT ;  /* 0x000000010500780c */ /* 0x000fda0003f04070 */
[----:B0-----:R-:W-:Y:S05]  /*3980*/  @P0 BRA `(.L_x_34) ;  /* 0x0000000000040947 */ /* 0x001fea0003800000 */
[----:B------:R-:W-:Y:S01]  /*3990*/  BPT.TRAP 0x1 ;  /* 0x000000040000795c */ /* 0x000fe20000300000 */
.L_x_34:
[----:B------:R-:W0:Y:S01]  /*39a0*/  LDC R32, c[0x0][0x288] ;  /* 0x0000a200ff207b82 */ /* 0x000e220000000800 */
[--C-:B------:R-:W-:Y:S01]  /*39b0*/  SHF.R.U32.HI R26, RZ, 0x7, R4.reuse ;  /* 0x00000007ff1a7819 */ /* 0x100fe20000011604 */
[----:B------:R-:W-:Y:S01]  /*39c0*/  IMAD R165, R165, 0x30, RZ ;  /* 0x00000030a5a57824 */ /* 0x000fe200078e02ff */
[----:B------:R-:W-:Y:S01]  /*39d0*/  SHF.R.U32.HI R24, RZ, 0x2, R4 ;  /* 0x00000002ff187819 */ /* 0x000fe20000011604 */
[----:B------:R-:W-:Y:S01]  /*39e0*/  IMAD.SHL.U32 R90, R4, 0x2, RZ ;  /* 0x00000002045a7824 */ /* 0x000fe200078e00ff */
[----:B------:R-:W-:Y:S01]  /*39f0*/  LOP3.LUT R26, R26, 0x1, RZ, 0xc0, !PT ;  /* 0x000000011a1a7812 */ /* 0x000fe200078ec0ff */
[----:B------:R-:W-:Y:S01]  /*3a00*/  ULDC.64 UR6, c[0x0][0x5d0] ;  /* 0x0001740000067ab9 */ /* 0x000fe20000000a00 */
[----:B------:R-:W-:Y:S01]  /*3a10*/  LOP3.LUT R25, R4, 0x60, RZ, 0xc0, !PT ;  /* 0x0000006004197812 */ /* 0x000fe200078ec0ff */
[----:B------:R-:W-:Y:S01]  /*3a20*/  ULDC.64 UR10, c[0x0][0x5c8] ;  /* 0x00017200000a7ab9 */ /* 0x000fe20000000a00 */
[----:B------:R-:W-:Y:S01]  /*3a30*/  LOP3.LUT R24, R24, 0x7, RZ, 0xc0, !PT ;  /* 0x0000000718187812 */ /* 0x000fe200078ec0ff */
[----:B------:R-:W-:Y:S01]  /*3a40*/  IMAD.SHL.U32 R27, R26, 0x40, RZ ;  /* 0x000000401a1b7824 */ /* 0x000fe200078e00ff */
[----:B------:R-:W-:Y:S01]  /*3a50*/  SHF.R.U32.HI R29, RZ, 0x1, R25 ;  /* 0x00000001ff1d7819 */ /* 0x000fe20000011619 */
[----:B------:R-:W-:Y:S01]  /*3a60*/  IMAD.MOV.U32 R168, RZ, RZ, -0x1 ;  /* 0xffffffffffa87424 */ /* 0x000fe200078e00ff */
[----:B------:R-:W-:-:S02]  /*3a70*/  LOP3.LUT R90, R165, 0x6, R90, 0xf8, !PT ;  /* 0x00000006a55a7812 */ /* 0x000fc400078ef85a */
[----:B------:R-:W-:Y:S02]  /*3a80*/  LOP3.LUT R28, R4, 0x3, RZ, 0xc0, !PT ;  /* 0x00000003041c7812 */ /* 0x000fe400078ec0ff */
[--C-:B------:R-:W-:Y:S02]  /*3a90*/  LOP3.LUT R27, R27, 0x40, R24.reuse, 0xe2, !PT ;  /* 0x000000401b1b7812 */ /* 0x100fe400078ee218 */
[----:B------:R-:W-:Y:S01]  /*3aa0*/  IADD3 R31, RZ, -R29, -R24 ;  /* 0x8000001dff1f7210 */ /* 0x000fe20007ffe818 */
[C---:B------:R-:W-:Y:S01]  /*3ab0*/  IMAD.WIDE R24, R7.reuse, 0x180, RZ ;  /* 0x0000018007187825 */ /* 0x040fe200078e02ff */
[----:B------:R-:W-:Y:S02]  /*3ac0*/  SHF.R.S32.HI R93, RZ, 0x1f, R6 ;  /* 0x0000001fff5d7819 */ /* 0x000fe40000011406 */
[----:B------:R-:W-:Y:S01]  /*3ad0*/  SHF.R.S32.HI R91, RZ, 0x1f, R90 ;  /* 0x0000001fff5b7819 */ /* 0x000fe2000001145a */
[----:B0-----:R-:W-:Y:S01]  /*3ae0*/  IMAD R30, R28, -0x2, R32 ;  /* 0xfffffffe1c1e7824 */ /* 0x001fe200078e0220 */
[----:B------:R-:W-:Y:S01]  /*3af0*/  LOP3.LUT R92, R24, R27, R29, 0xfe, !PT ;  /* 0x0000001b185c7212 */ /* 0x000fe200078efe1d */
[----:B------:R-:W-:Y:S01]  /*3b00*/  IMAD R28, R7, 0x180, RZ ;  /* 0x00000180071c7824 */ /* 0x000fe200078e02ff */
[----:B------:R-:W-:Y:S01]  /*3b10*/  ISETP.GE.AND P0, PT, R165, R32, PT ;  /* 0x00000020a500720c */ /* 0x000fe20003f06270 */
[----:B------:R-:W-:-:S02]  /*3b20*/  IMAD R31, R26, -0x40, R31 ;  /* 0xffffffc01a1f7824 */ /* 0x000fc400078e021f */
[----:B------:R-:W-:Y:S02]  /*3b30*/  IMAD R33, R93, UR6, RZ ;  /* 0x000000065d217c24 */ /* 0x000fe4000f8e02ff */
[----:B------:R-:W-:Y:S01]  /*3b40*/  IMAD.WIDE.U32 R26, R6, UR6, R90 ;  /* 0x00000006061a7c25 */ /* 0x000fe2000f8e005a */
[----:B------:R-:W-:Y:S02]  /*3b50*/  ULDC UR6, c[0x0][0x284] ;  /* 0x0000a10000067ab9 */ /* 0x000fe40000000800 */
[----:B------:R-:W-:Y:S01]  /*3b60*/  ISETP.GE.OR P0, PT, R28, UR6, P0 ;  /* 0x000000061c007c0c */ /* 0x000fe20008706670 */
[----:B------:R-:W-:Y:S01]  /*3b70*/  IMAD R33, R6, UR7, R33 ;  /* 0x0000000706217c24 */ /* 0x000fe2000f8e0221 */
[----:B------:R-:W-:Y:S01]  /*3b80*/  IADD3 R169, -R28, UR6, R31 ;  /* 0x000000061ca97c10 */ /* 0x000fe2000fffe11f */
[----:B------:R-:W-:Y:S02]  /*3b90*/  IMAD R7, R25, UR10, RZ ;  /* 0x0000000a19077c24 */ /* 0x000fe4000f8e02ff */
[----:B------:R-:W-:-:S02]  /*3ba0*/  IMAD.IADD R27, R27, 0x1, R33 ;  /* 0x000000011b1b7824 */ /* 0x000fc400078e0221 */
[C---:B------:R-:W-:Y:S02]  /*3bb0*/  IMAD R7, R92.reuse, UR11, R7 ;  /* 0x0000000b5c077c24 */ /* 0x040fe4000f8e0207 */
[----:B------:R-:W-:-:S04]  /*3bc0*/  IMAD.WIDE.U32 R26, R92, UR10, R26 ;  /* 0x0000000a5c1a7c25 */ /* 0x000fc8000f8e001a */
[----:B------:R-:W-:Y:S01]  /*3bd0*/  IMAD.IADD R165, R30, 0x1, -R165 ;  /* 0x000000011ea57824 */ /* 0x000fe200078e0aa5 */
[----:B------:R-:W-:Y:S06]  /*3be0*/  @P0 BRA `(.L_x_36) ;  /* 0x0000007800300947 */ /* 0x000fec0003800000 */
[----:B---3-5:R-:W-:Y:S01]  /*3bf0*/  FSETP.NEU.AND P0, PT, R12, RZ, PT ;  /* 0x000000ff0c00720b */ /* 0x028fe20003f0d000 */
[----:B------:R-:W-:Y:S01]  /*3c00*/  BSSY B0, `(.L_x_36) ;  /* 0x000078a000007945 */ /* 0x000fe20003800000 */
[----:B------:R-:W-:-:S11]  /*3c10*/  IMAD.IADD R170, R27, 0x1, R7 ;  /* 0x000000011baa7824 */ /* 0x000fd600078e0207 */
[----:B------:R-:W-:Y:S05]  /*3c20*/  @!P0 BRA `(.L_x_37) ;  /* 0x0000004800948947 */ /* 0x000fea0003800000 */
[----:B------:R-:W-:Y:S01]  /*3c30*/  ISETP.GE.AND P0, PT, R169, 0x9, PT ;  /* 0x00000009a900780c */ /* 0x000fe20003f06270 */
[----:B------:R-:W-:Y:S01]  /*3c40*/  ULDC.64 UR6, c[0x0][0x5b8] ;  /* 0x00016e0000067ab9 */ /* 0x000fe20000000a00 */
[----:B------:R-:W-:Y:S01]  /*3c50*/  LOP3.LUT R10, R10, 0xffff7fff, RZ, 0xc0, !PT ;  /* 0xffff7fff0a0a7812 */ /* 0x000fe200078ec0ff */
[----:B------:R-:W-:Y:S01]  /*3c60*/  IMAD R93, R93, UR6, RZ ;  /* 0x000000065d5d7c24 */ /* 0x000fe2000f8e02ff */
[C---:B------:R-:W-:Y:S01]  /*3c70*/  ISETP.LT.OR P5, PT, R165.reuse, 0x1, !P0 ;  /* 0x00000001a500780c */ /* 0x040fe200047a1670 */
[C---:B------:R-:W-:Y:S01]  /*3c80*/  IMAD.WIDE.U32 R90, R6.reuse, UR6, R90 ;  /* 0x00000006065a7c25 */ /* 0x040fe2000f8e005a */
[C---:B------:R-:W-:Y:S01]  /*3c90*/  ISETP.LT.OR P4, PT, R165.reuse, 0x2, !P0 ;  /* 0x00000002a500780c */ /* 0x040fe20004781670 */
[----:B------:R-:W-:Y:S01]  /*3ca0*/  ULDC.64 UR10, c[0x0][0x5a8] ;  /* 0x00016a00000a7ab9 */ /* 0x000fe20000000a00 */
[----:B------:R-:W-:Y:S01]  /*3cb0*/  ISETP.LT.OR P3, PT, R165, 0x9, !P0 ;  /* 0x00000009a500780c */ /* 0x000fe20004761670 */
[----:B------:R-:W-:Y:S01]  /*3cc0*/  IMAD R93, R6, UR7, R93 ;  /* 0x00000007065d7c24 */ /* 0x000fe2000f8e025d */
[----:B------:R-:W-:Y:S01]  /*3cd0*/  LOP3.LUT R111, R111, 0xfffeffff, RZ, 0xc0, !PT ;  /* 0xfffeffff6f6f7812 */ /* 0x000fe200078ec0ff */
[----:B------:R-:W-:Y:S01]  /*3ce0*/  IMAD.MOV.U32 R6, RZ, RZ, R90 ;  /* 0x000000ffff067224 */ /* 0x000fe200078e005a */
[----:B------:R-:W-:Y:S01]  /*3cf0*/  ULDC.64 UR6, c[0x0][0x5b0] ;  /* 0x00016c0000067ab9 */ /* 0x000fe20000000a00 */
[----:B------:R-:W-:-:S02]  /*3d00*/  IMAD.IADD R7, R91, 0x1, R93 ;  /* 0x000000015b077824 */ /* 0x000fc400078e025d */
[----:B------:R-:W-:Y:S02]  /*3d10*/  IMAD R91, R25, UR6, RZ ;  /* 0x00000006195b7c24 */ /* 0x000fe4000f8e02ff */
[----:B------:R-:W0:Y:S01]  /*3d20*/  @!P5 LDC.64 R70, c[0x0][0x5c0] ;  /* 0x00017000ff46db82 */ /* 0x000e220000000a00 */
[----:B------:R-:W-:Y:S01]  /*3d30*/  @P5 LOP3.LUT R111, R111, 0x10000, RZ, 0xfc, !PT ;  /* 0x000100006f6f5812 */ /* 0x000fe200078efcff */
[----:B------:R-:W-:Y:S02]  /*3d40*/  IMAD R91, R92, UR7, R91 ;  /* 0x000000075c5b7c24 */ /* 0x000fe4000f8e025b */
[----:B------:R-:W-:Y:S02]  /*3d50*/  @P3 LOP3.LUT R10, R10, 0x8000, RZ, 0xfc, !PT ;  /* 0x000080000a0a3812 */ /* 0x000fe400078efcff */
[----:B------:R-:W-:Y:S02]  /*3d60*/  LOP3.LUT R111, R111, 0xffff7fff, RZ, 0xc0, !PT ;  /* 0xffff7fff6f6f7812 */ /* 0x000fe400078ec0ff */
[----:B------:R-:W1:Y:S01]  /*3d70*/  @!P4 LDC.64 R30, c[0x0][0x5c0] ;  /* 0x00017000ff1ecb82 */ /* 0x000e620000000a00 */
[----:B------:R-:W-:-:S02]  /*3d80*/  LOP3.LUT R10, R10, 0xffffbfff, RZ, 0xc0, !PT ;  /* 0xffffbfff0a0a7812 */ /* 0x000fc400078ec0ff */
[----:B------:R-:W-:-:S04]  /*3d90*/  @P4 LOP3.LUT R111, R111, 0x8000, RZ, 0xfc, !PT ;  /* 0x000080006f6f4812 */ /* 0x000fc800078efcff */
[----:B------:R-:W-:Y:S01]  /*3da0*/  LOP3.LUT R111, R111, 0x7fffffff, RZ, 0xc0, !PT ;  /* 0x7fffffff6f6f7812 */ /* 0x000fe200078ec0ff */
[----:B------:R-:W3:Y:S01]  /*3db0*/  @!P3 LDC.64 R40, c[0x0][0x5c0] ;  /* 0x00017000ff28bb82 */ /* 0x000ee20000000a00 */
[----:B0-----:R-:W-:-:S04]  /*3dc0*/  @!P5 IADD3 R70, P1, P2, R26, R70, R17 ;  /* 0x000000461a46d210 */ /* 0x001fc80007a3e011 */
[----:B------:R-:W-:Y:S02]  /*3dd0*/  @!P5 IADD3.X R71, R170, R71, R13, P1, P2 ;  /* 0x00000047aa47d210 */ /* 0x000fe40000fe440d */
[----:B-1----:R-:W-:-:S04]  /*3de0*/  @!P4 IADD3 R30, P1, P2, R26, R30, R17 ;  /* 0x0000001e1a1ec210 */ /* 0x002fc80007a3e011 */
[----:B------:R-:W-:Y:S02]  /*3df0*/  @!P4 IADD3.X R31, R170, R31, R13, P1, P2 ;  /* 0x0000001faa1fc210 */ /* 0x000fe40000fe440d */
[----:B------:R-:W-:Y:S02]  /*3e00*/  ISETP.GE.AND P4, PT, R169, 0x81, PT ;  /* 0x00000081a900780c */ /* 0x000fe40003f86270 */
[----:B---3--:R-:W-:-:S04]  /*3e10*/  @!P3 IADD3 R40, P1, P2, R26, R40, R17 ;  /* 0x000000281a28b210 */ /* 0x008fc80007a3e011 */
[----:B------:R-:W-:Y:S02]  /*3e20*/  @!P3 IADD3.X R41, R170, R41, R13, P1, P2 ;  /* 0x00000029aa29b210 */ /* 0x000fe40000fe440d */
[----:B------:R-:W-:-:S13]  /*3e30*/  ISETP.LT.OR P3, PT, R165, 0xa, !P0 ;  /* 0x0000000aa500780c */ /* 0x000fda0004761670 */
[----:B------:R-:W0:Y:S01]  /*3e40*/  @!P3 LDC.64 R38, c[0x0][0x5c0] ;  /* 0x00017000ff26bb82 */ /* 0x000e220000000a00 */
[----:B------:R-:W-:-:S04]  /*3e50*/  @P3 LOP3.LUT R10, R10, 0x4000, RZ, 0xfc, !PT ;  /* 0x000040000a0a3812 */ /* 0x000fc800078efcff */
[----:B------:R-:W-:Y:S02]  /*3e60*/  LOP3.LUT R10, R10, 0xffffdfff, RZ, 0xc0, !PT ;  /* 0xffffdfff0a0a7812 */ /* 0x000fe400078ec0ff */
[----:B0-----:R-:W-:-:S04]  /*3e70*/  @!P3 IADD3 R38, P1, P2, R26, R38, R17 ;  /* 0x000000261a26b210 */ /* 0x001fc80007a3e011 */
        /* <DEDUP_REMOVED lines=25> */
[----:B------:R-:W-:-:S04]  /*4010*/  ISETP.GE.AND P1, PT, R169, 0x101, PT ;  /* 0x00000101a900780c */ /* 0x000fc80003f26270 */
[----:B------:R-:W-:Y:S02]  /*4020*/  ISETP.LT.OR P5, PT, R165, 0x1, !P1 ;  /* 0x00000001a500780c */ /* 0x000fe40004fa1670 */
[----:B------:R-:W-:-:S11]  /*4030*/  P2R R171, PR, RZ, 0x2 ;  /* 0x00000002ffab7803 */ /* 0x000fd60000000000 */
        /* <DEDUP_REMOVED lines=55> */
[----:B------:R-:W-:Y:S02]  /*43b0*/  @P5 LOP3.LUT R10, R10, 0x1, RZ, 0xfc, !PT ;  /* 0x000000010a0a5812 */ /* 0x000fe400078efcff */
        /* <DEDUP_REMOVED lines=32> */
[C---:B------:R-:W-:Y:S02]  /*45c0*/  ISETP.LT.OR P5, PT, R165.reuse, 0x1a, !P1 ;  /* 0x0000001aa500780c */ /* 0x040fe40004fa1670 */
[----:B------:R-:W-:-:S11]  /*45d0*/  ISETP.LT.OR P1, PT, R165, 0x21, !P0 ;  /* 0x00000021a500780c */ /* 0x000fd60004721670 */
[----:B------:R-:W0:Y:S01]  /*45e0*/  @!P5 LDC.64 R68, c[0x0][0x5c0] ;  /* 0x00017000ff44db82 */ /* 0x000e220000000a00 */
[----:B------:R-:W-:-:S04]  /*45f0*/  @P5 LOP3.LUT R111, R111, 0x80000, RZ, 0xfc, !PT ;  /* 0x000800006f6f5812 */ /* 0x000fc800078efcff */
[----:B------:R-:W-:-:S04]  /*4600*/  LOP3.LUT R111, R111, 0xefffffff, RZ, 0xc0, !PT ;  /* 0xefffffff6f6f7812 */ /* 0x000fc800078ec0ff */
[----:B------:R-:W-:-:S04]  /*4610*/  @P1 LOP3.LUT R111, R111, 0x10000000, RZ, 0xfc, !PT ;  /* 0x100000006f6f1812 */ /* 0x000fc800078efcff */
[----:B------:R-:W-:Y:S02]  /*4620*/  LOP3.LUT R111, R111, 0xfeffffff, RZ, 0xc0, !PT ;  /* 0xfeffffff6f6f7812 */ /* 0x000fe400078ec0ff */
[----:B0-----:R-:W-:-:S04]  /*4630*/  @!P5 IADD3 R76, P2, P3, R26, R68, R18 ;  /* 0x000000441a4cd210 */ /* 0x001fc80007b5e012 */
[----:B------:R-:W-:Y:S02]  /*4640*/  @!P5 IADD3.X R77, R170, R69, R16, P2, P3 ;  /* 0x00000045aa4dd210 */ /* 0x000fe400017e6410 */
[----:B------:R-:W0:Y:S02]  /*4650*/  @!P1 LDC.64 R68, c[0x0][0x5c0] ;  /* 0x00017000ff449b82 */ /* 0x000e240000000a00 */
        /* <DEDUP_REMOVED lines=14> */
[----:B------:R-:W-:Y:S02]  /*4740*/  ISETP.LT.OR P1, PT, R165, 0x2a, !P0 ;  /* 0x0000002aa500780c */ /* 0x000fe40004721670 */
[----:B------:R-:W-:-:S11]  /*4750*/  ISETP.GE.AND P3, PT, R169, 0x89, PT ;  /* 0x00000089a900780c */ /* 0x000fd60003f66270 */
        /* <DEDUP_REMOVED lines=18> */
[----:B------:R-:W-:Y:S02]  /*4880*/  ISETP.LT.OR P4, PT, R165, 0x1, !P3 ;  /* 0x00000001a500780c */ /* 0x000fe40005f81670 */
[----:B------:R-:W-:-:S09]  /*4890*/  P2R R172, PR, RZ, 0x2 ;  /* 0x00000002ffac7803 */ /* 0x000fd20000000000 */
[----:B------:R-:W0:Y:S02]  /*48a0*/  @!P1 LDC.64 R68, c[0x0][0x5c0] ;  /* 0x00017000ff449b82 */ /* 0x000e240000000a00 */
[----:B------:R-:W-:-:S04]  /*48b0*/  @P4 LOP3.LUT R111, R111, 0x40, RZ, 0xfc, !PT ;  /* 0x000000406f6f4812 */ /* 0x000fc800078efcff */
[----:B------:R-:W-:Y:S02]  /*48c0*/  LOP3.LUT R111, R111, 0xffffffdf, RZ, 0xc0, !PT ;  /* 0xffffffdf6f6f7812 */ /* 0x000fe400078ec0ff */
[----:B0-----:R-:W-:-:S04]  /*48d0*/  @!P1 IADD3 R68, P0, P2, R26, R68, R15 ;  /* 0x000000441a449210 */ /* 0x001fc80007a1e00f */
[----:B------:R-:W-:Y:S02]  /*48e0*/  @!P1 IADD3.X R69, R170, R69, R14, P0, P2 ;  /* 0x00000045aa459210 */ /* 0x000fe400007e440e */
[----:B------:R-:W-:Y:S02]  /*48f0*/  ISETP.LT.OR P1, PT, R165, 0x2, !P3 ;  /* 0x00000002a500780c */ /* 0x000fe40005f21670 */
[----:B------:R-:W-:-:S04]  /*4900*/  @!P4 IADD3 R213, P0, P2, R17, R26, R15 ;  /* 0x0000001a11d5c210 */ /* 0x000fc80007a1e00f */
[----:B------:R-:W-:-:S07]  /*4910*/  @!P4 IADD3.X R212, R13, R170, R14, P0, P2 ;  /* 0x000000aa0dd4c210 */ /* 0x000fce00007e440e */
[----:B------:R-:W-:Y:S02]  /*4920*/  @!P1 IADD3 R211, P0, P2, R17, R26, R15 ;  /* 0x0000001a11d39210 */ /* 0x000fe40007a1e00f */
[----:B------:R-:W-:Y:S02]  /*4930*/  @P1 LOP3.LUT R111, R111, 0x20, RZ, 0xfc, !PT ;  /* 0x000000206f6f1812 */ /* 0x000fe400078efcff */
[----:B------:R-:W-:Y:S02]  /*4940*/  @!P1 IADD3.X R210, R13, R170, R14, P0, P2 ;  /* 0x000000aa0dd29210 */ /* 0x000fe400007e440e */
[----:B------:R-:W-:Y:S02]  /*4950*/  ISETP.LT.OR P1, PT, R165, 0x9, !P3 ;  /* 0x00000009a500780c */ /* 0x000fe40005f21670 */
[----:B------:R-:W-:-:S11]  /*4960*/  LOP3.LUT R111, R111, 0xffffffef, RZ, 0xc0, !PT ;  /* 0xffffffef6f6f7812 */ /* 0x000fd600078ec0ff */
        /* <DEDUP_REMOVED lines=8> */
[----:B------:R-:W-:Y:S02]  /*49f0*/  ISETP.GE.AND P0, PT, R169, 0x109, PT ;  /* 0x00000109a900780c */ /* 0x000fe40003f06270 */
[----:B------:R-:W-:Y:S02]  /*4a00*/  LOP3.LUT R111, R111, 0xfffffffb, RZ, 0xc0, !PT ;  /* 0xfffffffb6f6f7812 */ /* 0x000fe400078ec0ff */
[----:B------:R-:W-:-:S02]  /*4a10*/  ISETP.LT.OR P1, PT, R165, 0x1, !P0 ;  /* 0x00000001a500780c */ /* 0x000fc40004721670 */
[----:B------:R-:W-:-:S11]  /*4a20*/  P2R R188, PR, RZ, 0x1 ;  /* 0x00000001ffbc7803 */ /* 0x000fd60000000000 */
        /* <DEDUP_REMOVED lines=14> */
[----:B------:R-:W-:Y:S02]  /*4b10*/  LOP3.LUT R111, R111, 0xffffefff, RZ, 0xc0, !PT ;  /* 0xffffefff6f6f7812 */ /* 0x000fe400078ec0ff */
[----:B------:R-:W-:-:S09]  /*4b20*/  P2R R203, PR, RZ, 0x4 ;  /* 0x00000004ffcb7803 */ /* 0x000fd20000000000 */
[----:B------:R-:W-:-:S04]  /*4b30*/  @!P2 IADD3 R197, P4, P3, R17, R26, R18 ;  /* 0x0000001a11c5a210 */ /* 0x000fc80007b9e012 */
[----:B------:R-:W-:Y:S02]  /*4b40*/  @!P2 IADD3.X R198, R13, R170, R16, P4, P3 ;  /* 0x000000aa0dc6a210 */ /* 0x000fe400027e6410 */
[----:B------:R-:W-:-:S04]  /*4b50*/  ISETP.GE.AND P2, PT, R169, 0x89, PT ;  /* 0x00000089a900780c */ /* 0x000fc80003f46270 */
[----:B------:R-:W-:-:S13]  /*4b60*/  ISETP.LT.OR P1, PT, R165, 0x11, !P2 ;  /* 0x00000011a500780c */ /* 0x000fda0005721670 */
        /* <DEDUP_REMOVED lines=28> */
[----:B------:R-:W-:-:S04]  /*4d30*/  ISETP.LT.OR P1, PT, R165, 0x19, !P0 ;  /* 0x00000019a500780c */ /* 0x000fc80004721670 */
[----:B------:R-:W-:-:S09]  /*4d40*/  P2R R187, PR, RZ, 0x2 ;  /* 0x00000002ffbb7803 */ /* 0x000fd20000000000 */
[----:B------:R-:W-:-:S04]  /*4d50*/  @!P1 IADD3 R185, P4, P3, R17, R26, R18 ;  /* 0x0000001a11b99210 */ /* 0x000fc80007b9e012 */
[----:B------:R-:W-:Y:S02]  /*4d60*/  @!P1 IADD3.X R186, R13, R170, R16, P4, P3 ;  /* 0x000000aa0dba9210 */ /* 0x000fe400027e6410 */
[----:B------:R-:W-:Y:S02]  /*4d70*/  ISETP.LT.OR P3, PT, R165, 0x1a, !P0 ;  /* 0x0000001aa500780c */ /* 0x000fe40004761670 */
[----:B------:R-:W-:Y:S02]  /*4d80*/  LOP3.LUT P1, RZ, R111, 0x10000, RZ, 0xc0, !PT ;  /* 0x000100006fff7812 */ /* 0x000fe4000782c0ff */
[----:B------:R-:W-:-:S09]  /*4d90*/  P2R R191, PR, RZ, 0x8 ;  /* 0x00000008ffbf7803 */ /* 0x000fd20000000000 */
[----:B------:R-:W-:-:S04]  /*4da0*/  @!P3 IADD3 R189, P5, P4, R17, R26, R18 ;  /* 0x0000001a11bdb210 */ /* 0x000fc80007cbe012 */
[----:B------:R-:W-:Y:S02]  /*4db0*/  @!P3 IADD3.X R190, R13, R170, R16, P5, P4 ;  /* 0x000000aa0dbeb210 */ /* 0x000fe40002fe8410 */
[----:B------:R-:W-:-:S04]  /*4dc0*/  ISETP.LT.OR P4, PT, R165, 0x21, !P2 ;  /* 0x00000021a500780c */ /* 0x000fc80005781670 */
[----:B------:R-:W-:-:S09]  /*4dd0*/  P2R R194, PR, RZ, 0x10 ;  /* 0x00000010ffc27803 */ /* 0x000fd20000000000 */
[----:B------:R-:W-:-:S04]  /*4de0*/  @!P4 IADD3 R193, P6, P5, R17, R26, R15 ;  /* 0x0000001a11c1c210 */ /* 0x000fc80007dde00f */
[----:B------:R-:W-:Y:S02]  /*4df0*/  @!P4 IADD3.X R192, R13, R170, R14, P6, P5 ;  /* 0x000000aa0dc0c210 */ /* 0x000fe400037ea40e */
[----:B------:R-:W-:-:S13]  /*4e00*/  ISETP.LT.OR P5, PT, R165, 0x22, !P2 ;  /* 0x00000022a500780c */ /* 0x000fda00057a1670 */
[----:B------:R-:W-:-:S04]  /*4e10*/  @!P5 IADD3 R195, P0, P6, R17, R26, R15 ;  /* 0x0000001a11c3d210 */ /* 0x000fc80007e1e00f */
[----:B------:R-:W-:Y:S02]  /*4e20*/  @!P5 IADD3.X R196, R13, R170, R14, P0, P6 ;  /* 0x000000aa0dc4d210 */ /* 0x000fe400007ec40e */
[----:B------:R-:W-:-:S05]  /*4e30*/  IADD3 R167, P6, R92, 0x8, RZ ;  /* 0x000000085ca77810 */ /* 0x000fca0007fde0ff */
[----:B------:R-:W-:Y:S01]  /*4e40*/  IMAD.X R166, RZ, RZ, R25, P6 ;  /* 0x000000ffffa67224 */ /* 0x000fe200030e0619 */
[----:B------:R-:W-:-:S03]  /*4e50*/  IADD3 R95, P6, R92, 0x80, RZ ;  /* 0x000000805c5f7810 */ /* 0x000fc60007fde0ff */
[----:B------:R-:W-:Y:S02]  /*4e60*/  IMAD R166, R166, UR6, RZ ;  /* 0x00000006a6a67c24 */ /* 0x000fe4000f8e02ff */
        /* <DEDUP_REMOVED lines=9> */
[----:B------:R-:W-:Y:S02]  /*4f00*/  IMAD.X R216, RZ, RZ, R25, P6 ;  /* 0x000000ffffd87224 */ /* 0x000fe400030e0619 */
[----:B------:R-:W-:-:S04]  /*4f10*/  IMAD.WIDE.U32 R24, R92, UR6, R6 ;  /* 0x000000065c187c25 */ /* 0x000fc8000f8e0006 */
[----:B------:R-:W-:Y:S01]  /*4f20*/  IMAD R216, R216, UR6, RZ ;  /* 0x00000006d8d87c24 */ /* 0x000fe2000f8e02ff */
[----:B------:R-:W-:-:S04]  /*4f30*/  IADD3 R214, P6, R24, UR10, RZ ;  /* 0x0000000a18d67c10 */ /* 0x000fc8000ffde0ff */
[----:B------:R-:W-:Y:S01]  /*4f40*/  IADD3.X R215, R25, UR11, R91, P6, !PT ;  /* 0x0000000b19d77c10 */ /* 0x000fe2000b7fe45b */
[----:B------:R-:W-:-:S04]  /*4f50*/  IMAD.WIDE.U32 R24, R167, UR6, R6 ;  /* 0x00000006a7187c25 */ /* 0x000fc8000f8e0006 */
[----:B------:R-:W-:Y:S01]  /*4f60*/  IMAD R167, R167, UR7, R166 ;  /* 0x00000007a7a77c24 */ /* 0x000fe2000f8e02a6 */
        /* <DEDUP_REMOVED lines=12> */
[----:B------:R-:W-:Y:S01]  /*5030*/  IADD3 R90, P6, R24, UR10, RZ ;  /* 0x0000000a185a7c10 */ /* 0x000fe2000ffde0ff */
[----:B------:R-:W-:-:S03]  /*5040*/  IMAD.WIDE.U32 R6, R217, UR6, R6 ;  /* 0x00000006d9067c25 */ /* 0x000fc6000f8e0006 */
[----:B------:R-:W-:Y:S01]  /*5050*/  IADD3.X R91, R25, UR11, R219, P6, !PT ;  /* 0x0000000b195b7c10 */ /* 0x000fe2000b7fe4db */
[----:B------:R-:W-:Y:S01]  /*5060*/  IMAD R217, R217, UR7, R216 ;  /* 0x00000007d9d97c24 */ /* 0x000fe2000f8e02d8 */
[----:B------:R-:W-:-:S04]  /*5070*/  IADD3 R24, P6, R6, UR10, RZ ;  /* 0x0000000a06187c10 */ /* 0x000fc8000ffde0ff */
[----:B------:R-:W-:Y:S02]  /*5080*/  IADD3.X R25, R7, UR11, R217, P6, !PT ;  /* 0x0000000b07197c10 */ /* 0x000fe4000b7fe4d9 */
[----:B------:R-:W-:-:S04]  /*5090*/  ISETP.GE.AND P6, PT, R169, 0x1, PT ;  /* 0x00000001a900780c */ /* 0x000fc80003fc6270 */
[----:B------:R-:W-:-:S13]  /*50a0*/  ISETP.LT.OR P0, PT, R165, 0x1, !P6 ;  /* 0x00000001a500780c */ /* 0x000fda0007701670 */
[----:B------:R-:W0:Y:S02]  /*50b0*/  @!P0 LDC.64 R6, c[0x0][0x5c0] ;  /* 0x00017000ff068b82 */ /* 0x000e240000000a00 */
[----:B0-----:R-:W-:Y:S02]  /*50c0*/  @!P0 IADD3 R216, P2, R26, R6, RZ ;  /* 0x000000061ad88210 */ /* 0x001fe40007f5e0ff */
[----:B------:R-:W-:-:S03]  /*50d0*/  PRMT R6, RZ, 0x7610, R6 ;  /* 0x00007610ff067816 */ /* 0x000fc60000000006 */
[----:B------:R-:W-:Y:S01]  /*50e0*/  @!P0 IMAD.X R217, R170, 0x1, R7, P2 ;  /* 0x00000001aad98824 */ /* 0x000fe200010e0607 */
[----:B------:R-:W-:Y:S02]  /*50f0*/  LOP3.LUT P2, RZ, R111, 0x8000, RZ, 0xc0, !PT ;  /* 0x000080006fff7812 */ /* 0x000fe4000784c0ff */
[----:B------:R-:W3:Y:S02]  /*5100*/  @!P0 LDG.E.U8 R6, desc[UR26][R214.64] ;  /* 0x0000001ad6068981 */ /* 0x000ee4000c1e1100 */
[----:B---3--:R-:W-:-:S04]  /*5110*/  LOP3.LUT R6, R6, 0xff, RZ, 0xc0, !PT ;  /* 0x000000ff06067812 */ /* 0x008fc800078ec0ff */
[----:B------:R-:W-:-:S05]  /*5120*/  F2FP.F16.E4M3.UNPACK_B R6, R6 ;  /* 0x00000006ff06723e */ /* 0x000fca00020006ff */
[----:B------:R-:W-:-:S05]  /*5130*/  HADD2.F32 R7, -RZ, R6.H0_H0 ;  /* 0x20000006ff077230 */ /* 0x000fca0000004100 */
[----:B------:R-:W-:-:S04]  /*5140*/  FMUL R6, R7, R12 ;  /* 0x0000000c07067220 */ /* 0x000fc80000400000 */
[----:B--2---:R-:W-:Y:S01]  /*5150*/  FFMA R6, R109, R11, R6 ;  /* 0x0000000b6d067223 */ /* 0x004fe20000000006 */
[----:B------:R-:W-:-:S04]  /*5160*/  PRMT R109, RZ, 0x7610, R109 ;  /* 0x00007610ff6d7816 */ /* 0x000fc8000000006d */
[----:B------:R-:W-:-:S05]  /*5170*/  F2FP.SATFINITE.E4M3.F32.PACK_AB_MERGE_C R219, RZ, R6, RZ ;  /* 0x00000006ffdb723e */ /* 0x000fca00048070ff */
[----:B------:R0:W-:Y:S01]  /*5180*/  @!P0 STG.E.U8 desc[UR26][R216.64], R219 ;  /* 0x000000dbd8008986 */ /* 0x0001e2000c10111a */
[----:B------:R-:W-:-:S13]  /*5190*/  ISETP.LT.OR P0, PT, R165, 0x2, !P6 ;  /* 0x00000002a500780c */ /* 0x000fda0007701670 */
[----:B------:R-:W2:Y:S01]  /*51a0*/  @!P0 LDG.E.U8 R109, desc[UR26][R214.64+0x1] ;  /* 0x0000011ad66d8981 */ /* 0x000ea2000c1e1100 */
[----:B------:R-:W1:Y:S02]  /*51b0*/  @!P0 LDC.64 R6, c[0x0][0x5c0] ;  /* 0x00017000ff068b82 */ /* 0x000e640000000a00 */
[----:B-1----:R-:W-:-:S05]  /*51c0*/  @!P0 IADD3 R6, P3, R26, R6, RZ ;  /* 0x000000061a068210 */ /* 0x002fca0007f7e0ff */
[----:B------:R-:W-:Y:S01]  /*51d0*/  @!P0 IMAD.X R7, R170, 0x1, R7, P3 ;  /* 0x00000001aa078824 */ /* 0x000fe200018e0607 */
[----:B--2---:R-:W-:-:S04]  /*51e0*/  LOP3.LUT R109, R109, 0xff, RZ, 0xc0, !PT ;  /* 0x000000ff6d6d7812 */ /* 0x004fc800078ec0ff */
[----:B------:R-:W-:-:S05]  /*51f0*/  F2FP.F16.E4M3.UNPACK_B R109, R109 ;  /* 0x0000006dff6d723e */ /* 0x000fca00020006ff */
[----:B------:R-:W-:-:S05]  /*5200*/  HADD2.F32 R109, -RZ, R109.H0_H0 ;  /* 0x2000006dff6d7230 */ /* 0x000fca0000004100 */
[----:B------:R-:W-:-:S04]  /*5210*/  FMUL R109, R109, R12 ;  /* 0x0000000c6d6d7220 */ /* 0x000fc80000400000 */
[----:B------:R-:W-:Y:S01]  /*5220*/  FFMA R109, R108, R11, R109 ;  /* 0x0000000b6c6d7223 */ /* 0x000fe2000000006d */
[----:B------:R-:W-:-:S04]  /*5230*/  PRMT R108, RZ, 0x7610, R108 ;  /* 0x00007610ff6c7816 */ /* 0x000fc8000000006c */
[----:B0-----:R-:W-:-:S05]  /*5240*/  F2FP.SATFINITE.E4M3.F32.PACK_AB_MERGE_C R217, RZ, R109, RZ ;  /* 0x0000006dffd9723e */ /* 0x001fca00048070ff */
[----:B------:R0:W-:Y:S04]  /*5250*/  @!P0 STG.E.U8 desc[UR26][R6.64+0x1], R217 ;  /* 0x000001d906008986 */ /* 0x0001e8000c10111a */
[----:B------:R-:W2:Y:S02]  /*5260*/  @!P1 LDG.E.U8 R108, desc[UR26][R166.64] ;  /* 0x0000001aa66c9981 */ /* 0x000ea4000c1e1100 */
[----:B--2---:R-:W-:-:S04]  /*5270*/  LOP3.LUT R108, R108, 0xff, RZ, 0xc0, !PT ;  /* 0x000000ff6c6c7812 */ /* 0x004fc800078ec0ff */
[----:B------:R-:W-:-:S05]  /*5280*/  F2FP.F16.E4M3.UNPACK_B R108, R108 ;  /* 0x0000006cff6c723e */ /* 0x000fca00020006ff */
[----:B------:R-:W-:-:S05]  /*5290*/  HADD2.F32 R109, -RZ, R108.H0_H0 ;  /* 0x2000006cff6d7230 */ /* 0x000fca0000004100 */
[----:B------:R-:W-:-:S04]  /*52a0*/  FMUL R108, R109, R12 ;  /* 0x0000000c6d6c7220 */ /* 0x000fc80000400000 */
[----:B------:R-:W-:Y:S01]  /*52b0*/  FFMA R108, R103, R11, R108 ;  /* 0x0000000b676c7223 */ /* 0x000fe2000000006c */
[----:B------:R-:W-:-:S04]  /*52c0*/  PRMT R103, RZ, 0x7610, R103 ;  /* 0x00007610ff677816 */ /* 0x000fc80000000067 */
[----:B------:R-:W-:-:S05]  /*52d0*/  F2FP.SATFINITE.E4M3.F32.PACK_AB_MERGE_C R109, RZ, R108, RZ ;  /* 0x0000006cff6d723e */ /* 0x000fca00048070ff */
[----:B------:R1:W-:Y:S04]  /*52e0*/  @!P1 STG.E.U8 desc[UR26][R70.64], R109 ;  /* 0x0000006d46009986 */ /* 0x0003e8000c10111a */
[----:B------:R-:W2:Y:S01]  /*52f0*/  @!P2 LDG.E.U8 R103, desc[UR26][R166.64+0x1] ;  /* 0x0000011aa667a981 */ /* 0x000ea2000c1e1100 */
[----:B------:R-:W-:-:S13]  /*5300*/  ISETP.LT.OR P0, PT, R165, 0x9, !P6 ;  /* 0x00000009a500780c */ /* 0x000fda0007701670 */
[----:B0-----:R-:W1:Y:S02]  /*5310*/  @!P0 LDC.64 R6, c[0x0][0x5c0] ;  /* 0x00017000ff068b82 */ /* 0x001e640000000a00 */
[----:B-1----:R-:W-:Y:S02]  /*5320*/  @!P0 IADD3 R70, P1, R26, R6, RZ ;  /* 0x000000061a468210 */ /* 0x002fe40007f3e0ff */
[----:B------:R-:W-:Y:S02]  /*5330*/  PRMT R6, RZ, 0x7610, R6 ;  /* 0x00007610ff067816 */ /* 0x000fe40000000006 */
[----:B--2---:R-:W-:-:S04]  /*5340*/  LOP3.LUT R103, R103, 0xff, RZ, 0xc0, !PT ;  /* 0x000000ff67677812 */ /* 0x004fc800078ec0ff */
[----:B------:R-:W-:-:S05]  /*5350*/  F2FP.F16.E4M3.UNPACK_B R103, R103 ;  /* 0x00000067ff67723e */ /* 0x000fca00020006ff */
[----:B------:R-:W-:-:S05]  /*5360*/  HADD2.F32 R103, -RZ, R103.H0_H0 ;  /* 0x20000067ff677230 */ /* 0x000fca0000004100 */
[----:B------:R-:W-:-:S04]  /*5370*/  FMUL R103, R103, R12 ;  /* 0x0000000c67677220 */ /* 0x000fc80000400000 */
[----:B------:R-:W-:-:S05]  /*5380*/  FFMA R103, R110, R11, R103 ;  /* 0x0000000b6e677223 */ /* 0x000fca0000000067 */
[----:B------:R-:W-:-:S05]  /*5390*/  F2FP.SATFINITE.E4M3.F32.PACK_AB_MERGE_C R103, RZ, R103, RZ ;  /* 0x00000067ff67723e */ /* 0x000fca00048070ff */
[----:B------:R0:W-:Y:S04]  /*53a0*/  @!P2 STG.E.U8 desc[UR26][R30.64+0x1], R103 ;  /* 0x000001671e00a986 */ /* 0x0001e8000c10111a */
[----:B------:R-:W2:Y:S01]  /*53b0*/  @!P0 LDG.E.U8 R6, desc[UR26][R214.64+0x8] ;  /* 0x0000081ad6068981 */ /* 0x000ea2000c1e1100 */
[----:B------:R-:W-:Y:S01]  /*53c0*/  @!P0 IMAD.X R71, R170, 0x1, R7, P1 ;  /* 0x00000001aa478824 */ /* 0x000fe200008e0607 */
[----:B------:R-:W-:Y:S02]  /*53d0*/  ISETP.LT.OR P1, PT, R165, 0xa, !P6 ;  /* 0x0000000aa500780c */ /* 0x000fe40007721670 */
[----:B0-----:R-:W-:Y:S02]  /*53e0*/  PRMT R30, RZ, 0x7610, R30 ;  /* 0x00007610ff1e7816 */ /* 0x001fe4000000001e */
[----:B--2---:R-:W-:-:S04]  /*53f0*/  LOP3.LUT R6, R6, 0xff, RZ, 0xc0, !PT ;  /* 0x000000ff06067812 */ /* 0x004fc800078ec0ff */
[----:B------:R-:W-:-:S05]  /*5400*/  F2FP.F16.E4M3.UNPACK_B R6, R6 ;  /* 0x00000006ff06723e */ /* 0x000fca00020006ff */
[----:B------:R-:W-:-:S05]  /*5410*/  HADD2.F32 R7, -RZ, R6.H0_H0 ;  /* 0x20000006ff077230 */ /* 0x000fca0000004100 */
[----:B------:R-:W-:-:S04]  /*5420*/  FMUL R6, R7, R12 ;  /* 0x0000000c07067220 */ /* 0x000fc80000400000 */
[----:B------:R-:W-:-:S05]  /*5430*/  FFMA R6, R129, R11, R6 ;  /* 0x0000000b81067223 */ /* 0x000fca0000000006 */
[----:B------:R-:W-:Y:S02]  /*5440*/  F2FP.SATFINITE.E4M3.F32.PACK_AB_MERGE_C R103, RZ, R6, RZ ;  /* 0x00000006ff67723e */ /* 0x000fe400048070ff */
[----:B------:R-:W0:Y:S03]  /*5450*/  @!P1 LDC.64 R6, c[0x0][0x5c0] ;  /* 0x00017000ff069b82 */ /* 0x000e260000000a00 */
[----:B------:R1:W-:Y:S04]  /*5460*/  @!P0 STG.E.U8 desc[UR26][R70.64+0x8], R103 ;  /* 0x0000086746008986 */ /* 0x0003e8000c10111a */
[----:B------:R-:W2:Y:S01]  /*5470*/  @!P1 LDG.E.U8 R30, desc[UR26][R214.64+0x9] ;  /* 0x0000091ad61e9981 */ /* 0x000ea2000c1e1100 */
[----:B------:R-:W-:-:S02]  /*5480*/  LOP3.LUT P4, RZ, R10, 0x8000, RZ, 0xc0, !PT ;  /* 0x000080000aff7812 */ /* 0x000fc4000788c0ff */
[----:B0-----:R-:W-:-:S05]  /*5490*/  @!P1 IADD3 R6, P0, R26, R6, RZ ;  /* 0x000000061a069210 */ /* 0x001fca0007f1e0ff */
[----:B------:R-:W-:Y:S01]  /*54a0*/  @!P1 IMAD.X R7, R170, 0x1, R7, P0 ;  /* 0x00000001aa079824 */ /* 0x000fe200000e0607 */
[----:B--2---:R-:W-:-:S04]  /*54b0*/  LOP3.LUT R30, R30, 0xff, RZ, 0xc0, !PT ;  /* 0x000000ff1e1e7812 */ /* 0x004fc800078ec0ff */
[----:B------:R-:W-:-:S05]  /*54c0*/  F2FP.F16.E4M3.UNPACK_B R30, R30 ;  /* 0x0000001eff1e723e */ /* 0x000fca00020006ff */
[----:B------:R-:W-:-:S05]  /*54d0*/  HADD2.F32 R31, -RZ, R30.H0_H0 ;  /* 0x2000001eff1f7230 */ /* 0x000fca0000004100 */
[----:B------:R-:W-:-:S04]  /*54e0*/  FMUL R31, R31, R12 ;  /* 0x0000000c1f1f7220 */ /* 0x000fc80000400000 */
[----:B------:R-:W-:Y:S01]  /*54f0*/  FFMA R31, R124, R11, R31 ;  /* 0x0000000b7c1f7223 */ /* 0x000fe2000000001f */
[----:B------:R-:W-:-:S04]  /*5500*/  PRMT R30, RZ, 0x7610, R30 ;  /* 0x00007610ff1e7816 */ /* 0x000fc8000000001e */
[----:B-1----:R-:W-:-:S05]  /*5510*/  F2FP.SATFINITE.E4M3.F32.PACK_AB_MERGE_C R71, RZ, R31, RZ ;  /* 0x0000001fff47723e */ /* 0x002fca00048070ff */
[----:B------:R0:W-:Y:S04]  /*5520*/  @!P1 STG.E.U8 desc[UR26][R6.64+0x9], R71 ;  /* 0x0000094706009986 */ /* 0x0001e8000c10111a */
[----:B------:R-:W2:Y:S01]  /*5530*/  @!P4 LDG.E.U8 R30, desc[UR26][R166.64+0x8] ;  /* 0x0000081aa61ec981 */ /* 0x000ea2000c1e1100 */
[----:B------:R-:W-:Y:S02]  /*5540*/  LOP3.LUT P3, RZ, R10, 0x4000, RZ, 0xc0, !PT ;  /* 0x000040000aff7812 */ /* 0x000fe4000786c0ff */
[----:B--2---:R-:W-:-:S04]  /*5550*/  LOP3.LUT R30, R30, 0xff, RZ, 0xc0, !PT ;  /* 0x000000ff1e1e7812 */ /* 0x004fc800078ec0ff */
[----:B------:R-:W-:-:S05]  /*5560*/  F2FP.F16.E4M3.UNPACK_B R30, R30 ;  /* 0x0000001eff1e723e */ /* 0x000fca00020006ff */
[----:B------:R-:W-:-:S05]  /*5570*/  HADD2.F32 R31, -RZ, R30.H0_H0 ;  /* 0x2000001eff1f7230 */ /* 0x000fca0000004100 */
[----:B------:R-:W-:-:S04]  /*5580*/  FMUL R30, R31, R12 ;  /* 0x0000000c1f1e7220 */ /* 0x000fc80000400000 */
[----:B------:R-:W-:-:S05]  /*5590*/  FFMA R30, R121, R11, R30 ;  /* 0x0000000b791e7223 */ /* 0x000fca000000001e */
[----:B------:R-:W-:Y:S02]  /*55a0*/  F2FP.SATFINITE.E4M3.F32.PACK_AB_MERGE_C R31, RZ, R30, RZ ;  /* 0x0000001eff1f723e */ /* 0x000fe400048070ff */
[----:B------:R-:W-:-:S03]  /*55b0*/  PRMT R30, RZ, 0x7610, R30 ;  /* 0x00007610ff1e7816 */ /* 0x000fc6000000001e */
[----:B------:R1:W-:Y:S04]  /*55c0*/  @!P4 STG.E.U8 desc[UR26][R40.64+0x8], R31 ;  /* 0x0000081f2800c986 */ /* 0x0003e8000c10111a */
[----:B------:R-:W2:Y:S01]  /*55d0*/  @!P3 LDG.E.U8 R30, desc[UR26][R166.64+0x9] ;  /* 0x0000091aa61eb981 */ /* 0x000ea2000c1e1100 */
[----:B------:R-:W-:Y:S02]  /*55e0*/  LOP3.LUT P0, RZ, R10, 0x2000, RZ, 0xc0, !PT ;  /* 0x000020000aff7812 */ /* 0x000fe4000780c0ff */
[----:B0-----:R-:W-:Y:S02]  /*55f0*/  PRMT R6, RZ, 0x7610, R6 ;  /* 0x00007610ff067816 */ /* 0x001fe40000000006 */
        /* <DEDUP_REMOVED lines=14> */
[----:B-1----:R-:W-:Y:S02]  /*56e0*/  F2FP.SATFINITE.E4M3.F32.PACK_AB_MERGE_C R31, RZ, R6, RZ ;  /* 0x00000006ff1f723e */ /* 0x002fe400048070ff */
[----:B------:R-:W-:-:S03]  /*56f0*/  PRMT R6, RZ, 0x7610, R6 ;  /* 0x00007610ff067816 */ /* 0x000fc60000000006 */
        /* <DEDUP_REMOVED lines=8> */
[----:B0-----:R-:W-:Y:S02]  /*5780*/  F2FP.SATFINITE.E4M3.F32.PACK_AB_MERGE_C R39, RZ, R7, RZ ;  /* 0x00000007ff27723e */ /* 0x001fe400048070ff */
[----:B------:R-:W0:Y:S03]  /*5790*/  @!P2 LDC.64 R6, c[0x0][0x5c0] ;  /* 0x00017000ff06ab82 */ /* 0x000e260000000a00 */
[----:B------:R2:W-:Y:S01]  /*57a0*/  @!P1 STG.E.U8 desc[UR26][R28.64+0x1], R39 ;  /* 0x000001271c009986 */ /* 0x0005e2000c10111a */
[----:B0-----:R-:W-:Y:S02]  /*57b0*/  @!P2 IADD3 R30, P1, R213, R6, RZ ;  /* 0x00000006d51ea210 */ /* 0x001fe40007f3e0ff */
[----:B------:R-:W-:-:S06]  /*57c0*/  PRMT R6, RZ, 0x7610, R6 ;  /* 0x00007610ff067816 */ /* 0x000fcc0000000006 */
[----:B------:R-:W3:Y:S01]  /*57d0*/  @!P2 LDG.E.U8 R6, desc[UR26][R92.64] ;  /* 0x0000001a5c06a981 */ /* 0x000ee2000c1e1100 */
[----:B-1----:R-:W-:Y:S01]  /*57e0*/  @!P2 IMAD.X R31, R212, 0x1, R7, P1 ;  /* 0x00000001d41fa824 */ /* 0x002fe200008e0607 */
[----:B------:R-:W-:Y:S02]  /*57f0*/  LOP3.LUT P3, RZ, R111, 0x20, RZ, 0xc0, !PT ;  /* 0x000000206fff7812 */ /* 0x000fe4000786c0ff */
[----:B--2---:R-:W-:Y:S02]  /*5800*/  PRMT R28, RZ, 0x7610, R28 ;  /* 0x00007610ff1c7816 */ /* 0x004fe4000000001c */
[----:B---3--:R-:W-:-:S04]  /*5810*/  LOP3.LUT R6, R6, 0xff, RZ, 0xc0, !PT ;  /* 0x000000ff06067812 */ /* 0x008fc800078ec0ff */
        /* <DEDUP_REMOVED lines=31> */
[----:B--2---:R-:W-:-:S04]  /*5a10*/  LOP3.LUT R28, R28, 0xff, RZ, 0xc0, !PT ;  /* 0x000000ff1c1c7812 */ /* 0x004fc800078ec0ff */
[----:B------:R-:W-:-:S05]  /*5a20*/  F2FP.F16.E4M3.UNPACK_B R28, R28 ;  /* 0x0000001cff1c723e */ /* 0x000fca00020006ff */
[----:B0-----:R-:W-:-:S05]  /*5a30*/  HADD2.F32 R7, -RZ, R28.H0_H0 ;  /* 0x2000001cff077230 */ /* 0x001fca0000004100 */
[----:B------:R-:W-:-:S04]  /*5a40*/  FMUL R7, R7, R12 ;  /* 0x0000000c07077220 */ /* 0x000fc80000400000 */
[----:B------:R-:W-:-:S05]  /*5a50*/  FFMA R7, R148, R11, R7 ;  /* 0x0000000b94077223 */ /* 0x000fca0000000007 */
[----:B------:R-:W-:Y:S02]  /*5a60*/  F2FP.SATFINITE.E4M3.F32.PACK_AB_MERGE_C R31, RZ, R7, RZ ;  /* 0x00000007ff1f723e */ /* 0x000fe400048070ff */
[----:B------:R-:W0:Y:S03]  /*5a70*/  @!P2 LDC.64 R6, c[0x0][0x5c0] ;  /* 0x00017000ff06ab82 */ /* 0x000e260000000a00 */
[----:B------:R-:W-:Y:S01]  /*5a80*/  @!P1 STG.E.U8 desc[UR26][R54.64+0x9], R31 ;  /* 0x0000091f36009986 */ /* 0x000fe2000c10111a */
[----:B0-----:R-:W-:Y:S02]  /*5a90*/  @!P2 IADD3 R28, P1, R209, R6, RZ ;  /* 0x00000006d11ca210 */ /* 0x001fe40007f3e0ff */
[----:B------:R-:W-:-:S06]  /*5aa0*/  PRMT R6, RZ, 0x7610, R6 ;  /* 0x00007610ff067816 */ /* 0x000fcc0000000006 */
[----:B------:R-:W2:Y:S01]  /*5ab0*/  @!P2 LDG.E.U8 R6, desc[UR26][R92.64+0x8] ;  /* 0x0000081a5c06a981 */ /* 0x000ea2000c1e1100 */
[----:B-1----:R-:W-:Y:S01]  /*5ac0*/  @!P2 IMAD.X R29, R208, 0x1, R7, P1 ;  /* 0x00000001d01da824 */ /* 0x002fe200008e0607 */
[----:B------:R-:W-:Y:S02]  /*5ad0*/  LOP3.LUT P3, RZ, R111, 0x8, RZ, 0xc0, !PT ;  /* 0x000000086fff7812 */ /* 0x000fe4000786c0ff */
[----:B------:R-:W-:Y:S02]  /*5ae0*/  PRMT R30, RZ, 0x7610, R30 ;  /* 0x00007610ff1e7816 */ /* 0x000fe4000000001e */
        /* <DEDUP_REMOVED lines=10> */
[----:B-1----:R-:W-:Y:S02]  /*5b90*/  PRMT R28, RZ, 0x7610, R28 ;  /* 0x00007610ff1c7816 */ /* 0x002fe4000000001c */
[----:B0-----:R-:W-:-:S05]  /*5ba0*/  @!P3 IADD3 R6, P4, R207, R6, RZ ;  /* 0x00000006cf06b210 */ /* 0x001fca0007f9e0ff */
[----:B------:R-:W-:Y:S01]  /*5bb0*/  @!P3 IMAD.X R7, R206, 0x1, R7, P4 ;  /* 0x00000001ce07b824 */ /* 0x000fe200020e0607 */
        /* <DEDUP_REMOVED lines=72> */
[----:B------:R2:W-:Y:S01]  /*6040*/  @!P0 STG.E.U8 desc[UR26][R34.64+0x9], R31 ;  /* 0x0000091f22008986 */ /* 0x0005e2000c10111a */
[----:B0-----:R-:W-:Y:S02]  /*6050*/  @!P1 IADD3 R28, P0, R199, R6, RZ ;  /* 0x00000006c71c9210 */ /* 0x001fe40007f1e0ff */
[----:B------:R-:W-:-:S06]  /*6060*/  PRMT R6, RZ, 0x7610, R6 ;  /* 0x00007610ff067816 */ /* 0x000fcc0000000006 */
[----:B------:R-:W3:Y:S01]  /*6070*/  @!P1 LDG.E.U8 R6, desc[UR26][R24.64+0x8] ;  /* 0x0000081a18069981 */ /* 0x000ee2000c1e1100 */
[----:B-1----:R-:W-:Y:S01]  /*6080*/  @!P1 IMAD.X R29, R200, 0x1, R7, P0 ;  /* 0x00000001c81d9824 */ /* 0x002fe200000e0607 */
[----:B------:R-:W-:Y:S02]  /*6090*/  ISETP.NE.AND P2, PT, R203, RZ, PT ;  /* 0x000000ffcb00720c */ /* 0x000fe40003f45270 */
[----:B---3--:R-:W-:-:S04]  /*60a0*/  LOP3.LUT R6, R6, 0xff, RZ, 0xc0, !PT ;  /* 0x000000ff06067812 */ /* 0x008fc800078ec0ff */
[----:B------:R-:W-:-:S05]  /*60b0*/  F2FP.F16.E4M3.UNPACK_B R6, R6 ;  /* 0x00000006ff06723e */ /* 0x000fca00020006ff */
[----:B------:R-:W-:-:S05]  /*60c0*/  HADD2.F32 R7, -RZ, R6.H0_H0 ;  /* 0x20000006ff077230 */ /* 0x000fca0000004100 */
        /* <DEDUP_REMOVED lines=8> */
[----:B--2---:R-:W-:Y:S01]  /*6150*/  @!P2 IMAD.X R31, R198, 0x1, R7, P0 ;  /* 0x00000001c61fa824 */ /* 0x004fe200000e0607 */
[----:B---3--:R-:W-:-:S04]  /*6160*/  LOP3.LUT R6, R6, 0xff, RZ, 0xc0, !PT ;  /* 0x000000ff06067812 */ /* 0x008fc800078ec0ff */
[----:B------:R-:W-:-:S05]  /*6170*/  F2FP.F16.E4M3.UNPACK_B R6, R6 ;  /* 0x00000006ff06723e */ /* 0x000fca00020006ff */
[----:B------:R-:W-:-:S05]  /*6180*/  HADD2.F32 R7, -RZ, R6.H0_H0 ;  /* 0x20000006ff077230 */ /* 0x000fca0000004100 */
[----:B------:R-:W-:-:S04]  /*6190*/  FMUL R7, R7, R12 ;  /* 0x0000000c07077220 */ /* 0x000fc80000400000 */
[----:B------:R-:W-:-:S05]  /*61a0*/  FFMA R7, R160, R11, R7 ;  /* 0x0000000ba0077223 */ /* 0x000fca0000000007 */
[----:B-1----:R-:W-:-:S05]  /*61b0*/  F2FP.SATFINITE.E4M3.F32.PACK_AB_MERGE_C R33, RZ, R7, RZ ;  /* 0x00000007ff21723e */ /* 0x002fca00048070ff */
[----:B------:R0:W-:Y:S01]  /*61c0*/  @!P2 STG.E.U8 desc[UR26][R30.64+0x9], R33 ;  /* 0x000009211e00a986 */ /* 0x0001e2000c10111a */
[----:B------:R-:W-:-:S13]  /*61d0*/  ISETP.LT.OR P2, PT, R165, 0x11, !P6 ;  /* 0x00000011a500780c */ /* 0x000fda0007741670 */
[----:B------:R-:W1:Y:S02]  /*61e0*/  @!P2 LDC.64 R6, c[0x0][0x5c0] ;  /* 0x00017000ff06ab82 */ /* 0x000e640000000a00 */
[----:B-1----:R-:W-:Y:S02]  /*61f0*/  @!P2 IADD3 R28, P1, R26, R6, RZ ;  /* 0x000000061a1ca210 */ /* 0x002fe40007f3e0ff */
[----:B------:R-:W-:-:S06]  /*6200*/  PRMT R6, RZ, 0x7610, R6 ;  /* 0x00007610ff067816 */ /* 0x000fcc0000000006 */
[----:B------:R-:W2:Y:S01]  /*6210*/  @!P2 LDG.E.U8 R6, desc[UR26][R214.64+0x10] ;  /* 0x0000101ad606a981 */ /* 0x000ea2000c1e1100 */
[----:B------:R-:W-:Y:S01]  /*6220*/  @!P2 IMAD.X R29, R170, 0x1, R7, P1 ;  /* 0x00000001aa1da824 */ /* 0x000fe200008e0607 */
[----:B0-----:R-:W-:Y:S02]  /*6230*/  PRMT R30, RZ, 0x7610, R30 ;  /* 0x00007610ff1e7816 */ /* 0x001fe4000000001e */
[----:B--2---:R-:W-:-:S04]  /*6240*/  LOP3.LUT R6, R6, 0xff, RZ, 0xc0, !PT ;  /* 0x000000ff06067812 */ /* 0x004fc800078ec0ff */
[----:B------:R-:W-:-:S05]  /*6250*/  F2FP.F16.E4M3.UNPACK_B R6, R6 ;  /* 0x00000006ff06723e */ /* 0x000fca00020006ff */
[----:B------:R-:W-:-:S05]  /*6260*/  HADD2.F32 R7, -RZ, R6.H0_H0 ;  /* 0x20000006ff077230 */ /* 0x000fca0000004100 */
[----:B------:R-:W-:-:S04]  /*6270*/  FMUL R6, R7, R12 ;  /* 0x0000000c07067220 */ /* 0x000fc80000400000 */
[----:B------:R-:W-:-:S05]  /*6280*/  FFMA R6, R155, R11, R6 ;  /* 0x0000000b9b067223 */ /* 0x000fca0000000006 */
[----:B------:R-:W-:-:S05]  /*6290*/  F2FP.SATFINITE.E4M3.F32.PACK_AB_MERGE_C R33, RZ, R6, RZ ;  /* 0x00000006ff21723e */ /* 0x000fca00048070ff */
[----:B------:R0:W-:Y:S01]  /*62a0*/  @!P2 STG.E.U8 desc[UR26][R28.64+0x10], R33 ;  /* 0x000010211c00a986 */ /* 0x0001e2000c10111a */
[----:B------:R-:W-:-:S13]  /*62b0*/  ISETP.LT.OR P2, PT, R165, 0x12, !P6 ;  /* 0x00000012a500780c */ /* 0x000fda0007741670 */
[----:B------:R-:W2:Y:S01]  /*62c0*/  @!P2 LDG.E.U8 R30, desc[UR26][R214.64+0x11] ;  /* 0x0000111ad61ea981 */ /* 0x000ea2000c1e1100 */
[----:B------:R-:W1:Y:S01]  /*62d0*/  @!P2 LDC.64 R6, c[0x0][0x5c0] ;  /* 0x00017000ff06ab82 */ /* 0x000e620000000a00 */
[----:B------:R-:W-:Y:S02]  /*62e0*/  LOP3.LUT P0, RZ, R10, 0x200, RZ, 0xc0, !PT ;  /* 0x000002000aff7812 */ /* 0x000fe4000780c0ff */
[----:B0-----:R-:W-:Y:S02]  /*62f0*/  PRMT R28, RZ, 0x7610, R28 ;  /* 0x00007610ff1c7816 */ /* 0x001fe4000000001c */
[----:B-1----:R-:W-:-:S05]  /*6300*/  @!P2 IADD3 R6, P3, R26, R6, RZ ;  /* 0x000000061a06a210 */ /* 0x002fca0007f7e0ff */
        /* <DEDUP_REMOVED lines=19> */
[----:B------:R-:W-:Y:S02]  /*6440*/  ISETP.LT.OR P2, PT, R165, 0x19, !P6 ;  /* 0x00000019a500780c */ /* 0x000fe40007741670 */
        /* <DEDUP_REMOVED lines=12> */
[----:B------:R-:W-:Y:S02]  /*6510*/  PRMT R30, RZ, 0x7610, R30 ;  /* 0x00007610ff1e7816 */ /* 0x000fe4000000001e */
        /* <DEDUP_REMOVED lines=53> */
[----:B------:R-:W-:Y:S02]  /*6870*/  PRMT R28, RZ, 0x7610, R28 ;  /* 0x00007610ff1c7816 */ /* 0x000fe4000000001c */
[----:B--2---:R-:W-:-:S04]  /*6880*/  LOP3.LUT R6, R6, 0xff, RZ, 0xc0, !PT ;  /* 0x000000ff06067812 */ /* 0x004fc800078ec0ff */
[----:B------:R-:W-:-:S05]  /*6890*/  F2FP.F16.E4M3.UNPACK_B R6, R6 ;  /* 0x00000006ff06723e */ /* 0x000fca00020006ff */
[----:B------:R-:W-:-:S05]  /*68a0*/  HADD2.F32 R7, -RZ, R6.H0_H0 ;  /* 0x20000006ff077230 */ /* 0x000fca0000004100 */
[----:B------:R-:W-:-:S04]  /*68b0*/  FMUL R7, R7, R12 ;  /* 0x0000000c07077220 */ /* 0x000fc80000400000 */
[----:B------:R-:W-:-:S05]  /*68c0*/  FFMA R7, R150, R11, R7 ;  /* 0x0000000b96077223 */ /* 0x000fca0000000007 */
[----:B0-----:R-:W-:Y:S02]  /*68d0*/  F2FP.SATFINITE.E4M3.F32.PACK_AB_MERGE_C R31, RZ, R7, RZ ;  /* 0x00000007ff1f723e */ /* 0x001fe400048070ff */
[----:B------:R-:W0:Y:S03]  /*68e0*/  @!P3 LDC.64 R6, c[0x0][0x5c0] ;  /* 0x00017000ff06bb82 */ /* 0x000e260000000a00 */
[----:B------:R-:W-:Y:S04]  /*68f0*/  @!P2 STG.E.U8 desc[UR26][R56.64+0x11], R31 ;  /* 0x0000111f3800a986 */ /* 0x000fe8000c10111a */
[----:B------:R-:W2:Y:S01]  /*6900*/  @!P3 LDG.E.U8 R28, desc[UR26][R92.64+0x10] ;  /* 0x0000101a5c1cb981 */ /* 0x000ea2000c1e1100 */
[----:B------:R-:W-:-:S02]  /*6910*/  LOP3.LUT P0, RZ, R111, 0x800, RZ, 0xc0, !PT ;  /* 0x000008006fff7812 */ /* 0x000fc4000780c0ff */
[----:B------:R-:W-:Y:S02]  /*6920*/  PRMT R30, RZ, 0x7610, R30 ;  /* 0x00007610ff1e7816 */ /* 0x000fe4000000001e */
[----:B0-----:R-:W-:-:S05]  /*6930*/  @!P3 IADD3 R6, P2, R173, R6, RZ ;  /* 0x00000006ad06b210 */ /* 0x001fca0007f5e0ff */
[----:B------:R-:W-:Y:S01]  /*6940*/  @!P3 IMAD.X R7, R174, 0x1, R7, P2 ;  /* 0x00000001ae07b824 */ /* 0x000fe200010e0607 */
[----:B--2---:R-:W-:-:S04]  /*6950*/  LOP3.LUT R28, R28, 0xff, RZ, 0xc0, !PT ;  /* 0x000000ff1c1c7812 */ /* 0x004fc800078ec0ff */
[----:B------:R-:W-:-:S05]  /*6960*/  F2FP.F16.E4M3.UNPACK_B R28, R28 ;  /* 0x0000001cff1c723e */ /* 0x000fca00020006ff */
[----:B-1----:R-:W-:-:S05]  /*6970*/  HADD2.F32 R29, -RZ, R28.H0_H0 ;  /* 0x2000001cff1d7230 */ /* 0x002fca0000004100 */
        /* <DEDUP_REMOVED lines=45> */
[----:B------:R-:W-:-:S05]  /*6c50*/  HADD2.F32 R29, -RZ, R28.H0_H0 ;  /* 0x2000001cff1d7230 */ /* 0x000fca0000004100 */
[----:B------:R-:W-:-:S04]  /*6c60*/  FMUL R28, R29, R12 ;  /* 0x0000000c1d1c7220 */ /* 0x000fc80000400000 */
[----:B------:R-:W-:-:S05]  /*6c70*/  FFMA R28, R137, R11, R28 ;  /* 0x0000000b891c7223 */ /* 0x000fca000000001c */
[----:B-1----:R-:W-:Y:S02]  /*6c80*/  F2FP.SATFINITE.E4M3.F32.PACK_AB_MERGE_C R33, RZ, R28, RZ ;  /* 0x0000001cff21723e */ /* 0x002fe400048070ff */
        /* <DEDUP_REMOVED lines=71> */
[----:B------:R-:W-:Y:S02]  /*7100*/  ISETP.NE.AND P1, PT, R187, RZ, PT ;  /* 0x000000ffbb00720c */ /* 0x000fe40003f25270 */
        /* <DEDUP_REMOVED lines=10> */
[----:B------:R-:W-:-:S02]  /*71b0*/  ISETP.NE.AND P3, PT, R191, RZ, PT ;  /* 0x000000ffbf00720c */ /* 0x000fc40003f65270 */
        /* <DEDUP_REMOVED lines=12> */
[----:B0-----:R-:W-:-:S05]  /*7280*/  @!P3 IADD3 R28, P2, R189, R28, RZ ;  /* 0x0000001cbd1cb210 */ /* 0x001fca0007f5e0ff */
[----:B------:R-:W-:Y:S01]  /*7290*/  @!P3 IMAD.X R29, R190, 0x1, R29, P2 ;  /* 0x00000001be1db824 */ /* 0x000fe200010e061d */
[----:B------:R-:W-:-:S13]  /*72a0*/  ISETP.LT.OR P2, PT, R165, 0x21, !P6 ;  /* 0x00000021a500780c */ /* 0x000fda0007741670 */
[----:B-1----:R-:W0:Y:S01]  /*72b0*/  @!P2 LDC.64 R6, c[0x0][0x5c0] ;  /* 0x00017000ff06ab82 */ /* 0x002e220000000a00 */
        /* <DEDUP_REMOVED lines=9> */
[----:B0-----:R-:W-:-:S05]  /*7350*/  @!P2 IADD3 R6, P3, R26, R6, RZ ;  /* 0x000000061a06a210 */ /* 0x001fca0007f7e0ff */
[----:B------:R-:W-:Y:S01]  /*7360*/  @!P2 IMAD.X R7, R170, 0x1, R7, P3 ;  /* 0x00000001aa07a824 */ /* 0x000fe200018e0607 */
[----:B--2---:R-:W-:-:S04]  /*7370*/  LOP3.LUT R30, R30, 0xff, RZ, 0xc0, !PT ;  /* 0x000000ff1e1e7812 */ /* 0x004fc800078ec0ff */
[----:B------:R-:W-:-:S05]  /*7380*/  F2FP.F16.E4M3.UNPACK_B R30, R30 ;  /* 0x0000001eff1e723e */ /* 0x000fca00020006ff */
[----:B------:R-:W-:-:S05]  /*7390*/  HADD2.F32 R31, -RZ, R30.H0_H0 ;  /* 0x2000001eff1f7230 */ /* 0x000fca0000004100 */
[----:B------:R-:W-:-:S04]  /*73a0*/  FMUL R30, R31, R12 ;  /* 0x0000000c1f1e7220 */ /* 0x000fc80000400000 */
[----:B------:R-:W-:-:S05]  /*73b0*/  FFMA R30, R119, R11, R30 ;  /* 0x0000000b771e7223 */ /* 0x000fca000000001e */
[----:B-1----:R-:W-:-:S05]  /*73c0*/  F2FP.SATFINITE.E4M3.F32.PACK_AB_MERGE_C R33, RZ, R30, RZ ;  /* 0x0000001eff21723e */ /* 0x002fca00048070ff */
[----:B------:R0:W-:Y:S01]  /*73d0*/  @!P2 STG.E.U8 desc[UR26][R6.64+0x20], R33 ;  /* 0x000020210600a986 */ /* 0x0001e2000c10111a */
[----:B------:R-:W-:Y:S02]  /*73e0*/  ISETP.LT.OR P2, PT, R165, 0x22, !P6 ;  /* 0x00000022a500780c */ /* 0x000fe40007741670 */
[----:B------:R-:W-:-:S11]  /*73f0*/  PRMT R30, RZ, 0x7610, R30 ;  /* 0x00007610ff1e7816 */ /* 0x000fd6000000001e */
[----:B------:R-:W2:Y:S01]  /*7400*/  @!P2 LDG.E.U8 R30, desc[UR26][R214.64+0x21] ;  /* 0x0000211ad61ea981 */ /* 0x000ea2000c1e1100 */
[----:B------:R-:W1:Y:S01]  /*7410*/  @!P2 LDC.64 R28, c[0x0][0x5c0] ;  /* 0x00017000ff1cab82 */ /* 0x000e620000000a00 */
[----:B0-----:R-:W-:Y:S02]  /*7420*/  PRMT R6, RZ, 0x7610, R6 ;  /* 0x00007610ff067816 */ /* 0x001fe40000000006 */
[----:B-1----:R-:W-:-:S05]  /*7430*/  @!P2 IADD3 R28, P3, R26, R28, RZ ;  /* 0x0000001c1a1ca210 */ /* 0x002fca0007f7e0ff */
[----:B------:R-:W-:Y:S01]  /*7440*/  @!P2 IMAD.X R29, R170, 0x1, R29, P3 ;  /* 0x00000001aa1da824 */ /* 0x000fe200018e061d */
[----:B------:R-:W-:Y:S02]  /*7450*/  LOP3.LUT P3, RZ, R111, 0x10000000, RZ, 0xc0, !PT ;  /* 0x100000006fff7812 */ /* 0x000fe4000786c0ff */
        /* <DEDUP_REMOVED lines=29> */
[----:B------:R-:W-:-:S02]  /*7630*/  ISETP.LT.OR P6, PT, R165, 0x2a, !P6 ;  /* 0x0000002aa500780c */ /* 0x000fc400077c1670 */
        /* <DEDUP_REMOVED lines=32> */
[----:B------:R-:W-:Y:S04]  /*7840*/  @!P1 STG.E.U8 desc[UR26][R82.64+0x28], R33 ;  /* 0x0000282152009986 */ /* 0x000fe8000c10111a */
[----:B------:R-:W2:Y:S01]  /*7850*/  @!P6 LDG.E.U8 R6, desc[UR26][R166.64+0x29] ;  /* 0x0000291aa606e981 */ /* 0x000ea2000c1e1100 */
[----:B------:R-:W-:Y:S02]  /*7860*/  LOP3.LUT P2, RZ, R111, 0x400000, RZ, 0xc0, !PT ;  /* 0x004000006fff7812 */ /* 0x000fe4000784c0ff */
        /* <DEDUP_REMOVED lines=8> */
[----:B------:R-:W2:Y:S01]  /*78f0*/  @!P2 LDG.E.U8 R6, desc[UR26][R94.64+0x20] ;  /* 0x0000201a5e06a981 */ /* 0x000ea2000c1e1100 */
[----:B------:R-:W-:Y:S02]  /*7900*/  LOP3.LUT P3, RZ, R111, 0x200000, RZ, 0xc0, !PT ;  /* 0x002000006fff7812 */ /* 0x000fe4000786c0ff */
[----:B------:R-:W-:Y:S02]  /*7910*/  ISETP.NE.AND P4, PT, R194, RZ, PT ;  /* 0x000000ffc200720c */ /* 0x000fe40003f85270 */
[----:B------:R-:W-:Y:S01]  /*7920*/  PRMT R30, RZ, 0x7610, R30 ;  /* 0x00007610ff1e7816 */ /* 0x000fe2000000001e */
[----:B0-----:R-:W0:Y:S01]  /*7930*/  @!P5 LDC.64 R28, c[0x0][0x5c0] ;  /* 0x00017000ff1cdb82 */ /* 0x001e220000000a00 */
        /* <DEDUP_REMOVED lines=8> */
[----:B------:R-:W2:Y:S02]  /*79c0*/  @!P3 LDG.E.U8 R6, desc[UR26][R94.64+0x21] ;  /* 0x0000211a5e06b981 */ /* 0x000ea4000c1e1100 */
[----:B--2---:R-:W-:-:S04]  /*79d0*/  LOP3.LUT R6, R6, 0xff, RZ, 0xc0, !PT ;  /* 0x000000ff06067812 */ /* 0x004fc800078ec0ff */
[----:B------:R-:W-:-:S05]  /*79e0*/  F2FP.F16.E4M3.UNPACK_B R6, R6 ;  /* 0x00000006ff06723e */ /* 0x000fca00020006ff */
[----:B------:R-:W-:-:S05]  /*79f0*/  HADD2.F32 R7, -RZ, R6.H0_H0 ;  /* 0x20000006ff077230 */ /* 0x000fca0000004100 */
[----:B------:R-:W-:-:S04]  /*7a00*/  FMUL R7, R7, R12 ;  /* 0x0000000c07077220 */ /* 0x000fc80000400000 */
[----:B------:R-:W-:-:S05]  /*7a10*/  FFMA R7, R112, R11, R7 ;  /* 0x0000000b70077223 */ /* 0x000fca0000000007 */
[----:B------:R-:W-:Y:S02]  /*7a20*/  F2FP.SATFINITE.E4M3.F32.PACK_AB_MERGE_C R33, RZ, R7, RZ ;  /* 0x00000007ff21723e */ /* 0x000fe400048070ff */
[----:B------:R-:W2:Y:S03]  /*7a30*/  @!P4 LDC.64 R6, c[0x0][0x5c0] ;  /* 0x00017000ff06cb82 */ /* 0x000ea60000000a00 */
[----:B------:R3:W-:Y:S04]  /*7a40*/  @!P3 STG.E.U8 desc[UR26][R88.64+0x21], R33 ;  /* 0x000021215800b986 */ /* 0x0007e8000c10111a */
[----:B------:R-:W4:Y:S01]  /*7a50*/  @!P4 LDG.E.U8 R30, desc[UR26][R92.64+0x20] ;  /* 0x0000201a5c1ec981 */ /* 0x000f22000c1e1100 */
[----:B--2---:R-:W-:-:S05]  /*7a60*/  @!P4 IADD3 R6, P2, R193, R6, RZ ;  /* 0x00000006c106c210 */ /* 0x004fca0007f5e0ff */
[----:B------:R-:W-:Y:S01]  /*7a70*/  @!P4 IMAD.X R7, R192, 0x1, R7, P2 ;  /* 0x00000001c007c824 */ /* 0x000fe200010e0607 */
[----:B----4-:R-:W-:-:S04]  /*7a80*/  LOP3.LUT R30, R30, 0xff, RZ, 0xc0, !PT ;  /* 0x000000ff1e1e7812 */ /* 0x010fc800078ec0ff */
[----:B------:R-:W-:-:S05]  /*7a90*/  F2FP.F16.E4M3.UNPACK_B R30, R30 ;  /* 0x0000001eff1e723e */ /* 0x000fca00020006ff */
[----:B-1----:R-:W-:-:S05]  /*7aa0*/  HADD2.F32 R31, -RZ, R30.H0_H0 ;  /* 0x2000001eff1f7230 */ /* 0x002fca0000004100 */
[----:B------:R-:W-:-:S04]  /*7ab0*/  FMUL R30, R31, R12 ;  /* 0x0000000c1f1e7220 */ /* 0x000fc80000400000 */
[----:B------:R-:W-:-:S05]  /*7ac0*/  FFMA R30, R105, R11, R30 ;  /* 0x0000000b691e7223 */ /* 0x000fca000000001e */
[----:B---3--:R-:W-:Y:S02]  /*7ad0*/  F2FP.SATFINITE.E4M3.F32.PACK_AB_MERGE_C R33, RZ, R30, RZ ;  /* 0x0000001eff21723e */ /* 0x008fe400048070ff */
[----:B------:R-:W-:-:S03]  /*7ae0*/  PRMT R30, RZ, 0x7610, R30 ;  /* 0x00007610ff1e7816 */ /* 0x000fc6000000001e */
[----:B------:R1:W-:Y:S04]  /*7af0*/  @!P4 STG.E.U8 desc[UR26][R6.64+0x20], R33 ;  /* 0x000020210600c986 */ /* 0x0003e8000c10111a */
[----:B------:R-:W2:Y:S01]  /*7b00*/  @!P5 LDG.E.U8 R30, desc[UR26][R92.64+0x21] ;  /* 0x0000211a5c1ed981 */ /* 0x000ea2000c1e1100 */
[----:B------:R-:W-:Y:S02]  /*7b10*/  ISETP.NE.AND P1, PT, R172, RZ, PT ;  /* 0x000000ffac00720c */ /* 0x000fe40003f25270 */
        /* <DEDUP_REMOVED lines=11> */
[----:B------:R-:W-:-:S04]  /*7bd0*/  ISETP.GE.AND P3, PT, R169, 0x81, PT ;  /* 0x00000081a900780c */ /* 0x000fc80003f66270 */
[----:B------:R-:W-:Y:S02]  /*7be0*/  ISETP.LT.OR P3, PT, R165, 0x2a, !P3 ;  /* 0x0000002aa500780c */ /* 0x000fe40005f61670 */
[----:B--2---:R-:W-:-:S04]  /*7bf0*/  LOP3.LUT R30, R30, 0xff, RZ, 0xc0, !PT ;  /* 0x000000ff1e1e7812 */ /* 0x004fc800078ec0ff */
[----:B------:R-:W-:-:S05]  /*7c00*/  F2FP.F16.E4M3.UNPACK_B R30, R30 ;  /* 0x0000001eff1e723e */ /* 0x000fca00020006ff */
[----:B-1----:R-:W-:Y:S02]  /*7c10*/  HADD2.F32 R7, -RZ, R30.H0_H0 ;  /* 0x2000001eff077230 */ /* 0x002fe40000004100 */
[----:B0-----:R-:W0:Y:S03]  /*7c20*/  @!P3 LDC.64 R30, c[0x0][0x5c0] ;  /* 0x00017000ff1ebb82 */ /* 0x001e260000000a00 */
[----:B------:R-:W-:-:S04]  /*7c30*/  FMUL R6, R7, R12 ;  /* 0x0000000c07067220 */ /* 0x000fc80000400000 */
[----:B------:R-:W-:-:S05]  /*7c40*/  FFMA R6, R101, R11, R6 ;  /* 0x0000000b65067223 */ /* 0x000fca0000000006 */
[----:B------:R-:W-:Y:S02]  /*7c50*/  F2FP.SATFINITE.E4M3.F32.PACK_AB_MERGE_C R33, RZ, R6, RZ ;  /* 0x00000006ff21723e */ /* 0x000fe400048070ff */
[----:B------:R-:W-:-:S03]  /*7c60*/  PRMT R6, RZ, 0x7610, R6 ;  /* 0x00007610ff067816 */ /* 0x000fc60000000006 */
[----:B------:R1:W-:Y:S04]  /*7c70*/  @!P1 STG.E.U8 desc[UR26][R68.64+0x28], R33 ;  /* 0x0000282144009986 */ /* 0x0003e8000c10111a */
[----:B------:R-:W2:Y:S01]  /*7c80*/  @!P3 LDG.E.U8 R6, desc[UR26][R94.64+0x29] ;  /* 0x0000291a5e06b981 */ /* 0x000ea2000c1e1100 */
[----:B------:R-:W-:Y:S02]  /*7c90*/  ISETP.GE.AND P6, PT, R169, 0x89, PT ;  /* 0x00000089a900780c */ /* 0x000fe40003fc6270 */
[----:B------:R-:W-:Y:S02]  /*7ca0*/  PRMT R28, RZ, 0x7610, R28 ;  /* 0x00007610ff1c7816 */ /* 0x000fe4000000001c */
[----:B--2---:R-:W-:-:S04]  /*7cb0*/  LOP3.LUT R6, R6, 0xff, RZ, 0xc0, !PT ;  /* 0x000000ff06067812 */ /* 0x004fc800078ec0ff */
[----:B------:R-:W-:-:S05]  /*7cc0*/  F2FP.F16.E4M3.UNPACK_B R6, R6 ;  /* 0x00000006ff06723e */ /* 0x000fca00020006ff */
[----:B------:R-:W-:Y:S01]  /*7cd0*/  HADD2.F32 R7, -RZ, R6.H0_H0 ;  /* 0x20000006ff077230 */ /* 0x000fe20000004100 */
[----:B0-----:R-:W-:-:S04]  /*7ce0*/  @!P3 IADD3 R6, P2, P4, R26, R30, R15 ;  /* 0x0000001e1a06b210 */ /* 0x001fc80007c5e00f */
[----:B------:R-:W-:Y:S01]  /*7cf0*/  FMUL R29, R7, R12 ;  /* 0x0000000c071d7220 */ /* 0x000fe20000400000 */
[----:B------:R-:W-:Y:S02]  /*7d00*/  @!P3 IADD3.X R7, R170, R31, R14, P2, P4 ;  /* 0x0000001faa07b210 */ /* 0x000fe400017e840e */
[----:B------:R-:W-:Y:S01]  /*7d10*/  ISETP.LT.OR P2, PT, R165, 0x29, !P6 ;  /* 0x00000029a500780c */ /* 0x000fe20007741670 */
[----:B------:R-:W-:-:S05]  /*7d20*/  FFMA R29, R104, R11, R29 ;  /* 0x0000000b681d7223 */ /* 0x000fca000000001d */
[----:B------:R-:W-:-:S05]  /*7d30*/  F2FP.SATFINITE.E4M3.F32.PACK_AB_MERGE_C R31, RZ, R29, RZ ;  /* 0x0000001dff1f723e */ /* 0x000fca00048070ff */
[----:B------:R0:W-:Y:S02]  /*7d40*/  @!P3 STG.E.U8 desc[UR26][R6.64+0x29], R31 ;  /* 0x0000291f0600b986 */ /* 0x0001e4000c10111a */
[----:B------:R-:W2:Y:S02]  /*7d50*/  @!P2 LDC.64 R34, c[0x0][0x5c0] ;  /* 0x00017000ff22ab82 */ /* 0x000ea40000000a00 */
[----:B------:R-:W3:Y:S01]  /*7d60*/  @!P2 LDG.E.U8 R28, desc[UR26][R92.64+0x28] ;  /* 0x0000281a5c1ca981 */ /* 0x000ee2000c1e1100 */
[----:B-1----:R-:W-:Y:S02]  /*7d70*/  @!P2 IADD3 R33, P3, P4, R17, R26, R15 ;  /* 0x0000001a1121a210 */ /* 0x002fe40007c7e00f */
[----:B------:R-:W-:Y:S02]  /*7d80*/  ISETP.LT.OR P5, PT, R165, 0x2a, !P6 ;  /* 0x0000002aa500780c */ /* 0x000fe400077a1670 */
[----:B------:R-:W-:Y:S02]  /*7d90*/  @!P2 IADD3.X R30, R13, R170, R14, P3, P4 ;  /* 0x000000aa0d1ea210 */ /* 0x000fe40001fe840e */
[----:B0-----:R-:W-:-:S02]  /*7da0*/  PRMT R6, RZ, 0x7610, R6 ;  /* 0x00007610ff067816 */ /* 0x001fc40000000006 */
[----:B---3--:R-:W-:-:S04]  /*7db0*/  LOP3.LUT R28, R28, 0xff, RZ, 0xc0, !PT ;  /* 0x000000ff1c1c7812 */ /* 0x008fc800078ec0ff */
[----:B------:R-:W-:-:S05]  /*7dc0*/  F2FP.F16.E4M3.UNPACK_B R28, R28 ;  /* 0x0000001cff1c723e */ /* 0x000fca00020006ff */
[----:B------:R-:W-:Y:S01]  /*7dd0*/  HADD2.F32 R29, -RZ, R28.H0_H0 ;  /* 0x2000001cff1d7230 */ /* 0x000fe20000004100 */
[----:B--2---:R-:W-:-:S04]  /*7de0*/  @!P2 IADD3 R28, P3, R33, R34, RZ ;  /* 0x00000022211ca210 */ /* 0x004fc80007f7e0ff */
[----:B------:R-:W-:-:S04]  /*7df0*/  FMUL R29, R29, R12 ;  /* 0x0000000c1d1d7220 */ /* 0x000fc80000400000 */
[----:B------:R-:W-:Y:S01]  /*7e00*/  FFMA R98, R98, R11, R29 ;  /* 0x0000000b62627223 */ /* 0x000fe2000000001d */
[----:B------:R-:W-:Y:S02]  /*7e10*/  @!P2 IMAD.X R29, R30, 0x1, R35, P3 ;  /* 0x000000011e1da824 */ /* 0x000fe400018e0623 */
[----:B------:R-:W0:Y:S02]  /*7e20*/  @!P5 LDC.64 R34, c[0x0][0x5c0] ;  /* 0x00017000ff22db82 */ /* 0x000e240000000a00 */
[----:B------:R-:W-:-:S05]  /*7e30*/  F2FP.SATFINITE.E4M3.F32.PACK_AB_MERGE_C R31, RZ, R98, RZ ;  /* 0x00000062ff1f723e */ /* 0x000fca00048070ff */
[----:B------:R1:W-:Y:S04]  /*7e40*/  @!P2 STG.E.U8 desc[UR26][R28.64+0x28], R31 ;  /* 0x0000281f1c00a986 */ /* 0x0003e8000c10111a */
[----:B------:R-:W2:Y:S01]  /*7e50*/  @!P5 LDG.E.U8 R6, desc[UR26][R92.64+0x29] ;  /* 0x0000291a5c06d981 */ /* 0x000ea2000c1e1100 */
[----:B------:R-:W-:Y:S02]  /*7e60*/  ISETP.NE.AND P1, PT, R171, RZ, PT ;  /* 0x000000ffab00720c */ /* 0x000fe40003f25270 */
[----:B------:R-:W-:Y:S02]  /*7e70*/  @!P5 IADD3 R33, P3, P4, R17, R26, R15 ;  /* 0x0000001a1121d210 */ /* 0x000fe40007c7e00f */
[----:B------:R-:W-:Y:S02]  /*7e80*/  ISETP.LT.OR P2, PT, R165, 0x21, !P1 ;  /* 0x00000021a500780c */ /* 0x000fe40004f41670 */
[----:B------:R-:W-:-:S02]  /*7e90*/  @!P5 IADD3.X R30, R13, R170, R14, P3, P4 ;  /* 0x000000aa0d1ed210 */ /* 0x000fc40001fe840e */
[----:B-1----:R-:W-:Y:S02]  /*7ea0*/  PRMT R28, RZ, 0x7610, R28 ;  /* 0x00007610ff1c7816 */ /* 0x002fe4000000001c */
[----:B--2---:R-:W-:-:S04]  /*7eb0*/  LOP3.LUT R6, R6, 0xff, RZ, 0xc0, !PT ;  /* 0x000000ff06067812 */ /* 0x004fc800078ec0ff */
[----:B------:R-:W-:-:S05]  /*7ec0*/  F2FP.F16.E4M3.UNPACK_B R6, R6 ;  /* 0x00000006ff06723e */ /* 0x000fca00020006ff */
[----:B------:R-:W-:Y:S01]  /*7ed0*/  HADD2.F32 R7, -RZ, R6.H0_H0 ;  /* 0x20000006ff077230 */ /* 0x000fe20000004100 */
[----:B0-----:R-:W-:Y:S02]  /*7ee0*/  @!P5 IADD3 R6, P3, R33, R34, RZ ;  /* 0x000000222106d210 */ /* 0x001fe40007f7e0ff */
[----:B------:R-:W0:Y:S02]  /*7ef0*/  @!P2 LDC.64 R32, c[0x0][0x5c0] ;  /* 0x00017000ff20ab82 */ /* 0x000e240000000a00 */
[----:B------:R-:W-:-:S04]  /*7f00*/  FMUL R7, R7, R12 ;  /* 0x0000000c07077220 */ /* 0x000fc80000400000 */
[----:B------:R-:W-:Y:S01]  /*7f10*/  FFMA R102, R102, R11, R7 ;  /* 0x0000000b66667223 */ /* 0x000fe20000000007 */
[----:B------:R-:W-:-:S04]  /*7f20*/  @!P5 IMAD.X R7, R30, 0x1, R35, P3 ;  /* 0x000000011e07d824 */ /* 0x000fc800018e0623 */
[----:B------:R-:W-:-:S05]  /*7f30*/  F2FP.SATFINITE.E4M3.F32.PACK_AB_MERGE_C R31, RZ, R102, RZ ;  /* 0x00000066ff1f723e */ /* 0x000fca00048070ff */
[----:B------:R1:W-:Y:S04]  /*7f40*/  @!P5 STG.E.U8 desc[UR26][R6.64+0x29], R31 ;  /* 0x0000291f0600d986 */ /* 0x0003e8000c10111a */
[----:B------:R-:W2:Y:S01]  /*7f50*/  @!P2 LDG.E.U8 R28, desc[UR26][R90.64+0x20] ;  /* 0x0000201a5a1ca981 */ /* 0x000ea2000c1e1100 */
[----:B------:R-:W-:Y:S02]  /*7f60*/  ISETP.LT.OR P3, PT, R165, 0x22, !P1 ;  /* 0x00000022a500780c */ /* 0x000fe40004f61670 */
[----:B-1----:R-:W-:Y:S02]  /*7f70*/  PRMT R6, RZ, 0x7610, R6 ;  /* 0x00007610ff067816 */ /* 0x002fe40000000006 */
[----:B--2---:R-:W-:-:S04]  /*7f80*/  LOP3.LUT R28, R28, 0xff, RZ, 0xc0, !PT ;  /* 0x000000ff1c1c7812 */ /* 0x004fc800078ec0ff */
[----:B------:R-:W-:-:S05]  /*7f90*/  F2FP.F16.E4M3.UNPACK_B R28, R28 ;  /* 0x0000001cff1c723e */ /* 0x000fca00020006ff */
[----:B------:R-:W-:-:S05]  /*7fa0*/  HADD2.F32 R29, -RZ, R28.H0_H0 ;  /* 0x2000001cff1d7230 */ /* 0x000fca0000004100 */
[----:B------:R-:W-:Y:S01]  /*7fb0*/  FMUL R30, R29, R12 ;  /* 0x0000000c1d1e7220 */ /* 0x000fe20000400000 */
[----:B0-----:R-:W-:-:S03]  /*7fc0*/  @!P2 IADD3 R28, P4, P5, R26, R32, R18 ;  /* 0x000000201a1ca210 */ /* 0x001fc60007d9e012 */
[----:B------:R-:W-:Y:S01]  /*7fd0*/  FFMA R30, R99, R11, R30 ;  /* 0x0000000b631e7223 */ /* 0x000fe2000000001e */
[----:B------:R-:W-:Y:S02]  /*7fe0*/  @!P2 IADD3.X R29, R170, R33, R16, P4, P5 ;  /* 0x00000021aa1da210 */ /* 0x000fe400027ea410 */
[----:B------:R-:W0:Y:S02]  /*7ff0*/  @!P3 LDC.64 R32, c[0x0][0x5c0] ;  /* 0x00017000ff20bb82 */ /* 0x000e240000000a00 */
[----:B------:R-:W-:-:S05]  /*8000*/  F2FP.SATFINITE.E4M3.F32.PACK_AB_MERGE_C R31, RZ, R30, RZ ;  /* 0x0000001eff1f723e */ /* 0x000fca00048070ff */
[----:B------:R1:W-:Y:S04]  /*8010*/  @!P2 STG.E.U8 desc[UR26][R28.64+0x20], R31 ;  /* 0x0000201f1c00a986 */ /* 0x0003e8000c10111a */
[----:B------:R-:W2:Y:S01]  /*8020*/  @!P3 LDG.E.U8 R6, desc[UR26][R90.64+0x21] ;  /* 0x0000211a5a06b981 */ /* 0x000ea2000c1e1100 */
[----:B------:R-:W-:-:S04]  /*8030*/  ISETP.NE.AND P0, PT, R188, RZ, PT ;  /* 0x000000ffbc00720c */ /* 0x000fc80003f05270 */
[----:B------:R-:W-:Y:S02]  /*8040*/  ISETP.LT.OR P2, PT, R165, 0x21, !P0 ;  /* 0x00000021a500780c */ /* 0x000fe40004741670 */
[----:B-1----:R-:W-:-:S11]  /*8050*/  PRMT R28, RZ, 0x7610, R28 ;  /* 0x00007610ff1c7816 */ /* 0x002fd6000000001c */
[----:B------:R-:W1:Y:S01]  /*8060*/  @!P2 LDC.64 R34, c[0x0][0x5c0] ;  /* 0x00017000ff22ab82 */ /* 0x000e620000000a00 */
[----:B--2---:R-:W-:-:S04]  /*8070*/  LOP3.LUT R6, R6, 0xff, RZ, 0xc0, !PT ;  /* 0x000000ff06067812 */ /* 0x004fc800078ec0ff */
[----:B------:R-:W-:-:S05]  /*8080*/  F2FP.F16.E4M3.UNPACK_B R6, R6 ;  /* 0x00000006ff06723e */ /* 0x000fca00020006ff */
[----:B------:R-:W-:-:S05]  /*8090*/  HADD2.F32 R7, -RZ, R6.H0_H0 ;  /* 0x20000006ff077230 */ /* 0x000fca0000004100 */
[----:B------:R-:W-:Y:S01]  /*80a0*/  FMUL R7, R7, R12 ;  /* 0x0000000c07077220 */ /* 0x000fe20000400000 */
[----:B0-----:R-:W-:-:S03]  /*80b0*/  @!P3 IADD3 R6, P4, P5, R26, R32, R18 ;  /* 0x000000201a06b210 */ /* 0x001fc60007d9e012 */
[----:B------:R-:W-:Y:S01]  /*80c0*/  FFMA R100, R100, R11, R7 ;  /* 0x0000000b64647223 */ /* 0x000fe20000000007 */
[----:B------:R-:W-:-:S04]  /*80d0*/  @!P3 IADD3.X R7, R170, R33, R16, P4, P5 ;  /* 0x00000021aa07b210 */ /* 0x000fc800027ea410 */
[----:B------:R-:W-:-:S05]  /*80e0*/  F2FP.SATFINITE.E4M3.F32.PACK_AB_MERGE_C R31, RZ, R100, RZ ;  /* 0x00000064ff1f723e */ /* 0x000fca00048070ff */
[----:B------:R0:W-:Y:S04]  /*80f0*/  @!P3 STG.E.U8 desc[UR26][R6.64+0x21], R31 ;  /* 0x0000211f0600b986 */ /* 0x0001e8000c10111a */
[----:B------:R-:W2:Y:S01]  /*8100*/  @!P2 LDG.E.U8 R28, desc[UR26][R24.64+0x20] ;  /* 0x0000201a181ca981 */ /* 0x000ea2000c1e1100 */
[----:B------:R-:W-:Y:S02]  /*8110*/  @!P2 IADD3 R33, P4, P5, R17, R26, R18 ;  /* 0x0000001a1121a210 */ /* 0x000fe40007d9e012 */
[----:B------:R-:W-:Y:S02]  /*8120*/  ISETP.LT.OR P3, PT, R165, 0x22, !P0 ;  /* 0x00000022a500780c */ /* 0x000fe40004761670 */
[----:B------:R-:W-:Y:S02]  /*8130*/  @!P2 IADD3.X R32, R13, R170, R16, P4, P5 ;  /* 0x000000aa0d20a210 */ /* 0x000fe400027ea410 */
[----:B0-----:R-:W-:-:S02]  /*8140*/  PRMT R6, RZ, 0x7610, R6 ;  /* 0x00007610ff067816 */ /* 0x001fc40000000006 */
[----:B--2---:R-:W-:-:S04]  /*8150*/  LOP3.LUT R28, R28, 0xff, RZ, 0xc0, !PT ;  /* 0x000000ff1c1c7812 */ /* 0x004fc800078ec0ff */
[----:B------:R-:W-:-:S05]  /*8160*/  F2FP.F16.E4M3.UNPACK_B R28, R28 ;  /* 0x0000001cff1c723e */ /* 0x000fca00020006ff */
[----:B------:R-:W-:Y:S01]  /*8170*/  HADD2.F32 R29, -RZ, R28.H0_H0 ;  /* 0x2000001cff1d7230 */ /* 0x000fe20000004100 */
[----:B-1----:R-:W-:-:S04]  /*8180*/  @!P2 IADD3 R28, P4, R33, R34, RZ ;  /* 0x00000022211ca210 */ /* 0x002fc80007f9e0ff */
[----:B------:R-:W-:-:S04]  /*8190*/  FMUL R30, R29, R12 ;  /* 0x0000000c1d1e7220 */ /* 0x000fc80000400000 */
[----:B------:R-:W-:Y:S01]  /*81a0*/  FFMA R30, R97, R11, R30 ;  /* 0x0000000b611e7223 */ /* 0x000fe2000000001e */
[----:B------:R-:W-:Y:S02]  /*81b0*/  @!P2 IMAD.X R29, R32, 0x1, R35, P4 ;  /* 0x00000001201da824 */ /* 0x000fe400020e0623 */
[----:B------:R-:W0:Y:S02]  /*81c0*/  @!P3 LDC.64 R34, c[0x0][0x5c0] ;  /* 0x00017000ff22bb82 */ /* 0x000e240000000a00 */
[----:B------:R-:W-:-:S05]  /*81d0*/  F2FP.SATFINITE.E4M3.F32.PACK_AB_MERGE_C R31, RZ, R30, RZ ;  /* 0x0000001eff1f723e */ /* 0x000fca00048070ff */
[----:B------:R1:W-:Y:S04]  /*81e0*/  @!P2 STG.E.U8 desc[UR26][R28.64+0x20], R31 ;  /* 0x0000201f1c00a986 */ /* 0x0003e8000c10111a */
[----:B------:R-:W2:Y:S01]  /*81f0*/  @!P3 LDG.E.U8 R6, desc[UR26][R24.64+0x21] ;  /* 0x0000211a1806b981 */ /* 0x000ea2000c1e1100 */
[----:B------:R-:W-:Y:S02]  /*8200*/  @!P3 IADD3 R33, P4, P5, R17, R26, R18 ;  /* 0x0000001a1121b210 */ /* 0x000fe40007d9e012 */
[----:B------:R-:W-:Y:S02]  /*8210*/  ISETP.LT.OR P2, PT, R165, 0x29, !P1 ;  /* 0x00000029a500780c */ /* 0x000fe40004f41670 */
[----:B------:R-:W-:Y:S02]  /*8220*/  @!P3 IADD3.X R30, R13, R170, R16, P4, P5 ;  /* 0x000000aa0d1eb210 */ /* 0x000fe400027ea410 */
[----:B--2---:R-:W-:-:S04]  /*8230*/  LOP3.LUT R6, R6, 0xff, RZ, 0xc0, !PT ;  /* 0x000000ff06067812 */ /* 0x004fc800078ec0ff */
[----:B------:R-:W-:-:S05]  /*8240*/  F2FP.F16.E4M3.UNPACK_B R6, R6 ;  /* 0x00000006ff06723e */ /* 0x000fca00020006ff */
[----:B------:R-:W-:-:S05]  /*8250*/  HADD2.F32 R7, -RZ, R6.H0_H0 ;  /* 0x20000006ff077230 */ /* 0x000fca0000004100 */
[----:B------:R-:W-:Y:S01]  /*8260*/  FMUL R7, R7, R12 ;  /* 0x0000000c07077220 */ /* 0x000fe20000400000 */
[----:B0-----:R-:W-:Y:S02]  /*8270*/  @!P3 IADD3 R6, P4, R33, R34, RZ ;  /* 0x000000222106b210 */ /* 0x001fe40007f9e0ff */
[----:B------:R-:W0:Y:S01]  /*8280*/  @!P2 LDC.64 R32, c[0x0][0x5c0] ;  /* 0x00017000ff20ab82 */ /* 0x000e220000000a00 */
[----:B------:R-:W-:Y:S02]  /*8290*/  FFMA R22, R22, R11, R7 ;  /* 0x0000000b16167223 */ /* 0x000fe40000000007 */
[----:B------:R-:W-:-:S03]  /*82a0*/  @!P3 IMAD.X R7, R30, 0x1, R35, P4 ;  /* 0x000000011e07b824 */ /* 0x000fc600020e0623 */
[----:B-1----:R-:W-:Y:S02]  /*82b0*/  F2FP.SATFINITE.E4M3.F32.PACK_AB_MERGE_C R31, RZ, R22, RZ ;  /* 0x00000016ff1f723e */ /* 0x002fe400048070ff */
[----:B------:R-:W-:-:S03]  /*82c0*/  PRMT R22, RZ, 0x7610, R22 ;  /* 0x00007610ff167816 */ /* 0x000fc60000000016 */
[----:B------:R1:W-:Y:S04]  /*82d0*/  @!P3 STG.E.U8 desc[UR26][R6.64+0x21], R31 ;  /* 0x0000211f0600b986 */ /* 0x0003e8000c10111a */
[----:B------:R-:W2:Y:S01]  /*82e0*/  @!P2 LDG.E.U8 R22, desc[UR26][R90.64+0x28] ;  /* 0x0000281a5a16a981 */ /* 0x000ea2000c1e1100 */
        /* <DEDUP_REMOVED lines=13> */
[----:B------:R-:W-:Y:S02]  /*83c0*/  ISETP.LT.OR P2, PT, R165, 0x29, !P0 ;  /* 0x00000029a500780c */ /* 0x000fe40004741670 */
[----:B0-----:R-:W-:-:S11]  /*83d0*/  PRMT R22, RZ, 0x7610, R22 ;  /* 0x00007610ff167816 */ /* 0x001fd60000000016 */
[----:B------:R-:W0:Y:S01]  /*83e0*/  @!P2 LDC.64 R32, c[0x0][0x5c0] ;  /* 0x00017000ff20ab82 */ /* 0x000e220000000a00 */
[----:B--2---:R-:W-:-:S04]  /*83f0*/  LOP3.LUT R6, R6, 0xff, RZ, 0xc0, !PT ;  /* 0x000000ff06067812 */ /* 0x004fc800078ec0ff */
[----:B------:R-:W-:-:S05]  /*8400*/  F2FP.F16.E4M3.UNPACK_B R6, R6 ;  /* 0x00000006ff06723e */ /* 0x000fca00020006ff */
[----:B------:R-:W-:-:S05]  /*8410*/  HADD2.F32 R7, -RZ, R6.H0_H0 ;  /* 0x20000006ff077230 */ /* 0x000fca0000004100 */
[----:B------:R-:W-:Y:S01]  /*8420*/  FMUL R7, R7, R12 ;  /* 0x0000000c07077220 */ /* 0x000fe20000400000 */
[----:B-1----:R-:W-:-:S03]  /*8430*/  @!P1 IADD3 R6, P3, P4, R26, R30, R18 ;  /* 0x0000001e1a069210 */ /* 0x002fc60007c7e012 */
[----:B------:R-:W-:Y:S01]  /*8440*/  FFMA R96, R96, R11, R7 ;  /* 0x0000000b60607223 */ /* 0x000fe20000000007 */
[----:B------:R-:W-:-:S04]  /*8450*/  @!P1 IADD3.X R7, R170, R31, R16, P3, P4 ;  /* 0x0000001faa079210 */ /* 0x000fc80001fe8410 */
[----:B------:R-:W-:-:S05]  /*8460*/  F2FP.SATFINITE.E4M3.F32.PACK_AB_MERGE_C R29, RZ, R96, RZ ;  /* 0x00000060ff1d723e */ /* 0x000fca00048070ff */
[----:B------:R1:W-:Y:S04]  /*8470*/  @!P1 STG.E.U8 desc[UR26][R6.64+0x29], R29 ;  /* 0x0000291d06009986 */ /* 0x0003e8000c10111a */
[----:B------:R-:W2:Y:S01]  /*8480*/  @!P2 LDG.E.U8 R22, desc[UR26][R24.64+0x28] ;  /* 0x0000281a1816a981 */ /* 0x000ea2000c1e1100 */
[----:B------:R-:W-:-:S04]  /*8490*/  @!P2 IADD3 R31, P1, P3, R17, R26, R18 ;  /* 0x0000001a111fa210 */ /* 0x000fc80007b3e012 */
[----:B------:R-:W-:Y:S02]  /*84a0*/  @!P2 IADD3.X R30, R13, R170, R16, P1, P3 ;  /* 0x000000aa0d1ea210 */ /* 0x000fe40000fe6410 */
[----:B------:R-:W-:Y:S01]  /*84b0*/  ISETP.LT.OR P0, PT, R165, 0x2a, !P0 ;  /* 0x0000002aa500780c */ /* 0x000fe20004701670 */
[----:B------:R-:W-:Y:S01]  /*84c0*/  BSSY B1, `(.L_x_38) ;  /* 0x000000d000017945 */ /* 0x000fe20003800000 */
[----:B-1----:R-:W-:Y:S02]  /*84d0*/  PRMT R6, RZ, 0x7610, R6 ;  /* 0x00007610ff067816 */ /* 0x002fe40000000006 */
[----:B--2---:R-:W-:-:S04]  /*84e0*/  LOP3.LUT R22, R22, 0xff, RZ, 0xc0, !PT ;  /* 0x000000ff16167812 */ /* 0x004fc800078ec0ff */
[----:B------:R-:W-:-:S05]  /*84f0*/  F2FP.F16.E4M3.UNPACK_B R22, R22 ;  /* 0x00000016ff16723e */ /* 0x000fca00020006ff */
[----:B------:R-:W-:Y:S01]  /*8500*/  HADD2.F32 R23, -RZ, R22.H0_H0 ;  /* 0x20000016ff177230 */ /* 0x000fe20000004100 */
[----:B0-----:R-:W-:-:S04]  /*8510*/  @!P2 IADD3 R22, P4, R31, R32, RZ ;  /* 0x000000201f16a210 */ /* 0x001fc80007f9e0ff */
[----:B------:R-:W-:-:S04]  /*8520*/  FMUL R28, R23, R12 ;  /* 0x0000000c171c7220 */ /* 0x000fc80000400000 */
[----:B------:R-:W-:Y:S01]  /*8530*/  FFMA R28, R21, R11, R28 ;  /* 0x0000000b151c7223 */ /* 0x000fe2000000001c */
[----:B------:R-:W-:-:S04]  /*8540*/  @!P2 IMAD.X R23, R30, 0x1, R33, P4 ;  /* 0x000000011e17a824 */ /* 0x000fc800020e0621 */
[----:B------:R-:W-:-:S05]  /*8550*/  F2FP.SATFINITE.E4M3.F32.PACK_AB_MERGE_C R7, RZ, R28, RZ ;  /* 0x0000001cff07723e */ /* 0x000fca00048070ff */
[----:B------:R0:W-:Y:S01]  /*8560*/  @!P2 STG.E.U8 desc[UR26][R22.64+0x28], R7 ;  /* 0x000028071600a986 */ /* 0x0001e2000c10111a */
[----:B------:R-:W-:Y:S05]  /*8570*/  @P0 BRA `(.L_x_39) ;  /* 0x0000000000040947 */ /* 0x000fea0003800000 */
[----:B------:R1:W5:Y:S02]  /*8580*/  LDG.E.U8 R6, desc[UR26][R24.64+0x29] ;  /* 0x0000291a18067981 */ /* 0x000364000c1e1100 */
.L_x_39:
[----:B------:R-:W-:Y:S05]  /*8590*/  BSYNC B1 ;  /* 0x0000000000017941 */ /* 0x000fea0003800000 */
.L_x_38:
[----:B------:R-:W-:Y:S05]  /*85a0*/  @P0 BRA `(.L_x_40) ;  /* 0x0000002c00bc0947 */ /* 0x000fea0003800000 */
[----:B-----5:R-:W-:Y:S01]  /*85b0*/  LOP3.LUT R6, R6, 0xff, RZ, 0xc0, !PT ;  /* 0x000000ff06067812 */ /* 0x020fe200078ec0ff */
[----:B------:R-:W-:-:S03]  /*85c0*/  ULDC.64 UR6, c[0x0][0x5c0] ;  /* 0x0001700000067ab9 */ /* 0x000fc60000000a00 */
[----:B------:R-:W-:-:S05]  /*85d0*/  F2FP.F16.E4M3.UNPACK_B R6, R6 ;  /* 0x00000006ff06723e */ /* 0x000fca00020006ff */
[----:B0-----:R-:W-:Y:S01]  /*85e0*/  HADD2.F32 R7, -RZ, R6.H0_H0 ;  /* 0x20000006ff077230 */ /* 0x001fe20000004100 */
[----:B------:R-:W-:-:S04]  /*85f0*/  IADD3 R6, P0, P1, R17, R26, R18 ;  /* 0x0000001a11067210 */ /* 0x000fc8000791e012 */
[----:B------:R-:W-:Y:S01]  /*8600*/  FMUL R7, R7, R12 ;  /* 0x0000000c07077220 */ /* 0x000fe20000400000 */
[----:B------:R-:W-:Y:S02]  /*8610*/  IADD3.X R170, R13, R170, R16, P0, P1 ;  /* 0x000000aa0daa7210 */ /* 0x000fe400007e2410 */
[----:B------:R-:W-:Y:S01]  /*8620*/  IADD3 R6, P0, R6, UR6, RZ ;  /* 0x0000000606067c10 */ /* 0x000fe2000ff1e0ff */
[----:B------:R-:W-:-:S03]  /*8630*/  FFMA R20, R20, R11, R7 ;  /* 0x0000000b14147223 */ /* 0x000fc60000000007 */
[----:B------:R-:W-:Y:S02]  /*8640*/  IADD3.X R7, R170, UR7, RZ, P0, !PT ;  /* 0x00000007aa077c10 */ /* 0x000fe400087fe4ff */
[----:B------:R-:W-:-:S05]  /*8650*/  F2FP.SATFINITE.E4M3.F32.PACK_AB_MERGE_C R21, RZ, R20, RZ ;  /* 0x00000014ff15723e */ /* 0x000fca00048070ff */
[----:B------:R2:W-:Y:S01]  /*8660*/  STG.E.U8 desc[UR26][R6.64+0x29], R21 ;  /* 0x0000291506007986 */ /* 0x0005e2000c10111a */
[----:B------:R-:W-:Y:S05]  /*8670*/  BRA `(.L_x_40) ;  /* 0x0000002c00887947 */ /* 0x000fea0003800000 */
.L_x_37:
[----:B------:R-:W-:Y:S01]  /*8680*/  ISETP.GE.AND P1, PT, R169, 0x9, PT ;  /* 0x00000009a900780c */ /* 0x000fe20003f26270 */
[-C--:B--2---:R-:W-:Y:S01]  /*8690*/  FMUL R109, R109, R11.reuse ;  /* 0x0000000b6d6d7220 */ /* 0x084fe20000400000 */
[----:B------:R-:W-:Y:S01]  /*86a0*/  LOP3.LUT R10, R10, 0xffdfffff, RZ, 0xc0, !PT ;  /* 0xffdfffff0a0a7812 */ /* 0x000fe200078ec0ff */
[-C--:B------:R-:W-:Y:S01]  /*86b0*/  FMUL R108, R108, R11.reuse ;  /* 0x0000000b6c6c7220 */ /* 0x080fe20000400000 */
[----:B------:R-:W-:Y:S01]  /*86c0*/  ISETP.LT.OR P5, PT, R165, 0x1, !P1 ;  /* 0x00000001a500780c */ /* 0x000fe20004fa1670 */
[-C--:B------:R-:W-:Y:S01]  /*86d0*/  FMUL R103, R103, R11.reuse ;  /* 0x0000000b67677220 */ /* 0x080fe20000400000 */
[C---:B------:R-:W-:Y:S01]  /*86e0*/  ISETP.LT.OR P4, PT, R165.reuse, 0x2, !P1 ;  /* 0x00000002a500780c */ /* 0x040fe20004f81670 */
[-C--:B------:R-:W-:Y:S01]  /*86f0*/  FMUL R110, R110, R11.reuse ;  /* 0x0000000b6e6e7220 */ /* 0x080fe20000400000 */
[----:B------:R-:W-:Y:S01]  /*8700*/  ISETP.LT.OR P3, PT, R165, 0x9, !P1 ;  /* 0x00000009a500780c */ /* 0x000fe20004f61670 */
[-C--:B------:R-:W-:Y:S01]  /*8710*/  FMUL R129, R129, R11.reuse ;  /* 0x0000000b81817220 */ /* 0x080fe20000400000 */
[----:B------:R-:W-:Y:S01]  /*8720*/  LOP3.LUT R111, R111, 0xffdfffff, RZ, 0xc0, !PT ;  /* 0xffdfffff6f6f7812 */ /* 0x000fe200078ec0ff */
[----:B------:R-:W-:Y:S01]  /*8730*/  FMUL R124, R124, R11 ;  /* 0x0000000b7c7c7220 */ /* 0x000fe20000400000 */
[----:B------:R-:W-:Y:S01]  /*8740*/  F2FP.SATFINITE.E4M3.F32.PACK_AB_MERGE_C R109, RZ, R109, RZ ;  /* 0x0000006dff6d723e */ /* 0x000fe200048070ff */
[-C--:B------:R-:W-:Y:S01]  /*8750*/  FMUL R121, R121, R11.reuse ;  /* 0x0000000b79797220 */ /* 0x080fe20000400000 */
[----:B------:R-:W-:Y:S01]  /*8760*/  F2FP.SATFINITE.E4M3.F32.PACK_AB_MERGE_C R221, RZ, R108, RZ ;  /* 0x0000006cffdd723e */ /* 0x000fe200048070ff */
[----:B------:R-:W-:Y:S01]  /*8770*/  FMUL R128, R128, R11 ;  /* 0x0000000b80807220 */ /* 0x000fe20000400000 */
[----:B------:R-:W-:Y:S01]  /*8780*/  F2FP.SATFINITE.E4M3.F32.PACK_AB_MERGE_C R103, RZ, R103, RZ ;  /* 0x00000067ff67723e */ /* 0x000fe200048070ff */
[----:B------:R-:W0:Y:S01]  /*8790*/  @!P5 LDC.64 R62, c[0x0][0x5c0] ;  /* 0x00017000ff3edb82 */ /* 0x000e220000000a00 */
[----:B------:R-:W-:Y:S01]  /*87a0*/  @P5 LOP3.LUT R111, R111, 0x200000, RZ, 0xfc, !PT ;  /* 0x002000006f6f5812 */ /* 0x000fe200078efcff */
[----:B------:R-:W-:Y:S01]  /*87b0*/  FMUL R123, R123, R11 ;  /* 0x0000000b7b7b7220 */ /* 0x000fe20000400000 */
[----:B------:R-:W-:Y:S01]  /*87c0*/  F2FP.SATFINITE.E4M3.F32.PACK_AB_MERGE_C R129, RZ, R129, RZ ;  /* 0x00000081ff81723e */ /* 0x000fe200048070ff */
[-C--:B------:R-:W-:Y:S01]  /*87d0*/  FMUL R130, R130, R11.reuse ;  /* 0x0000000b82827220 */ /* 0x080fe20000400000 */
[----:B------:R-:W-:Y:S01]  /*87e0*/  @P3 LOP3.LUT R10, R10, 0x200000, RZ, 0xfc, !PT ;  /* 0x002000000a0a3812 */ /* 0x000fe200078efcff */
[-C--:B------:R-:W-:Y:S01]  /*87f0*/  FMUL R133, R133, R11.reuse ;  /* 0x0000000b85857220 */ /* 0x080fe20000400000 */
[----:B------:R-:W-:Y:S01]  /*8800*/  LOP3.LUT R111, R111, 0xffefffff, RZ, 0xc0, !PT ;  /* 0xffefffff6f6f7812 */ /* 0x000fe200078ec0ff */
[----:B------:R-:W1:Y:S01]  /*8810*/  @!P4 LDC.64 R34, c[0x0][0x5c0] ;  /* 0x00017000ff22cb82 */ /* 0x000e620000000a00 */
[----:B------:R-:W-:Y:S01]  /*8820*/  LOP3.LUT R10, R10, 0xffefffff, RZ, 0xc0, !PT ;  /* 0xffefffff0a0a7812 */ /* 0x000fe200078ec0ff */
[-C--:B------:R-:W-:Y:S01]  /*8830*/  FMUL R142, R142, R11.reuse ;  /* 0x0000000b8e8e7220 */ /* 0x080fe20000400000 */
[----:B------:R-:W-:Y:S01]  /*8840*/  @P4 LOP3.LUT R111, R111, 0x100000, RZ, 0xfc, !PT ;  /* 0x001000006f6f4812 */ /* 0x000fe200078efcff */
[----:B------:R-:W-:Y:S01]  /*8850*/  FMUL R143, R143, R11 ;  /* 0x0000000b8f8f7220 */ /* 0x000fe20000400000 */
[----:B------:R-:W-:Y:S01]  /*8860*/  F2FP.SATFINITE.E4M3.F32.PACK_AB_MERGE_C R121, RZ, R121, RZ ;  /* 0x00000079ff79723e */ /* 0x000fe200048070ff */
[----:B------:R-:W-:Y:S01]  /*8870*/  FMUL R148, R148, R11 ;  /* 0x0000000b94947220 */ /* 0x000fe20000400000 */
[----:B------:R-:W-:Y:S01]  /*8880*/  LOP3.LUT R111, R111, 0x7fffffff, RZ, 0xc0, !PT ;  /* 0x7fffffff6f6f7812 */ /* 0x000fe200078ec0ff */
[----:B------:R-:W2:Y:S01]  /*8890*/  @!P3 LDC.64 R30, c[0x0][0x5c0] ;  /* 0x00017000ff1ebb82 */ /* 0x000ea20000000a00 */
[----:B------:R-:W-:Y:S01]  /*88a0*/  F2FP.SATFINITE.E4M3.F32.PACK_AB_MERGE_C R123, RZ, R123, RZ ;  /* 0x0000007bff7b723e */ /* 0x000fe200048070ff */
[----:B------:R-:W-:Y:S01]  /*88b0*/  FMUL R157, R157, R11 ;  /* 0x0000000b9d9d7220 */ /* 0x000fe20000400000 */
[----:B------:R-:W-:Y:S01]  /*88c0*/  F2FP.SATFINITE.E4M3.F32.PACK_AB_MERGE_C R133, RZ, R133, RZ ;  /* 0x00000085ff85723e */ /* 0x000fe200048070ff */
[----:B------:R-:W-:Y:S01]  /*88d0*/  FMUL R140, R140, R11 ;  /* 0x0000000b8c8c7220 */ /* 0x000fe20000400000 */
[----:B------:R-:W-:Y:S01]  /*88e0*/  F2FP.SATFINITE.E4M3.F32.PACK_AB_MERGE_C R143, RZ, R143, RZ ;  /* 0x0000008fff8f723e */ /* 0x000fe200048070ff */
[----:B------:R-:W-:Y:S01]  /*88f0*/  FMUL R139, R139, R11 ;  /* 0x0000000b8b8b7220 */ /* 0x000fe20000400000 */
[----:B------:R-:W-:Y:S01]  /*8900*/  F2FP.SATFINITE.E4M3.F32.PACK_AB_MERGE_C R157, RZ, R157, RZ ;  /* 0x0000009dff9d723e */ /* 0x000fe200048070ff */
[-C--:B------:R-:W-:Y:S01]  /*8910*/  FMUL R162, R162, R11.reuse ;  /* 0x0000000ba2a27220 */ /* 0x080fe20000400000 */
[----:B0-----:R-:W-:Y:S01]  /*8920*/  @!P5 IADD3 R62, P0, P2, R26, R62, R17 ;  /* 0x0000003e1a3ed210 */ /* 0x001fe20007a1e011 */
[----:B------:R-:W-:Y:S01]  /*8930*/  FMUL R161, R161, R11 ;  /* 0x0000000ba1a17220 */ /* 0x000fe20000400000 */
[----:B------:R-:W-:Y:S01]  /*8940*/  F2FP.SATFINITE.E4M3.F32.PACK_AB_MERGE_C R139, RZ, R139, RZ ;  /* 0x0000008bff8b723e */ /* 0x000fe200048070ff */
[----:B------:R-:W-:Y:S01]  /*8950*/  FMUL R136, R136, R11 ;  /* 0x0000000b88887220 */ /* 0x000fe20000400000 */
[----:B------:R-:W-:Y:S01]  /*8960*/  @!P5 IADD3.X R63, R170, R63, R13, P0, P2 ;  /* 0x0000003faa3fd210 */ /* 0x000fe200007e440d */
[----:B------:R-:W-:Y:S01]  /*8970*/  FMUL R163, R163, R11 ;  /* 0x0000000ba3a37220 */ /* 0x000fe20000400000 */
[----:B------:R-:W-:Y:S01]  /*8980*/  F2FP.SATFINITE.E4M3.F32.PACK_AB_MERGE_C R161, RZ, R161, RZ ;  /* 0x000000a1ffa1723e */ /* 0x000fe200048070ff */
[-C--:B------:R-:W-:Y:S01]  /*8990*/  FMUL R164, R164, R11.reuse ;  /* 0x0000000ba4a47220 */ /* 0x080fe20000400000 */
[----:B-1----:R-:W-:Y:S01]  /*89a0*/  @!P4 IADD3 R34, P0, P2, R26, R34, R17 ;  /* 0x000000221a22c210 */ /* 0x002fe20007a1e011 */
[----:B------:R-:W-:Y:S01]  /*89b0*/  FMUL R159, R159, R11 ;  /* 0x0000000b9f9f7220 */ /* 0x000fe20000400000 */
[----:B------:R-:W-:Y:S01]  /*89c0*/  F2FP.SATFINITE.E4M3.F32.PACK_AB_MERGE_C R163, RZ, R163, RZ ;  /* 0x000000a3ffa3723e */ /* 0x000fe200048070ff */
[----:B------:R-:W-:Y:S01]  /*89d0*/  FMUL R160, R160, R11 ;  /* 0x0000000ba0a07220 */ /* 0x000fe20000400000 */
[----:B------:R-:W-:Y:S01]  /*89e0*/  @!P4 IADD3.X R35, R170, R35, R13, P0, P2 ;  /* 0x00000023aa23c210 */ /* 0x000fe200007e440d */
[----:B------:R-:W-:Y:S01]  /*89f0*/  FMUL R155, R155, R11 ;  /* 0x0000000b9b9b7220 */ /* 0x000fe20000400000 */
[----:B------:R-:W-:Y:S01]  /*8a00*/  F2FP.SATFINITE.E4M3.F32.PACK_AB_MERGE_C R159, RZ, R159, RZ ;  /* 0x0000009fff9f723e */ /* 0x000fe200048070ff */
[-C--:B------:R-:W-:Y:S01]  /*8a10*/  FMUL R158, R158, R11.reuse ;  /* 0x0000000b9e9e7220 */ /* 0x080fe20000400000 */
[----:B--2---:R-:W-:Y:S01]  /*8a20*/  @!P3 IADD3 R30, P0, P2, R26, R30, R17 ;  /* 0x0000001e1a1eb210 */ /* 0x004fe20007a1e011 */
[----:B------:R-:W-:Y:S01]  /*8a30*/  FMUL R153, R153, R11 ;  /* 0x0000000b99997220 */ /* 0x000fe20000400000 */
[----:B------:R-:W-:Y:S01]  /*8a40*/  F2FP.SATFINITE.E4M3.F32.PACK_AB_MERGE_C R155, RZ, R155, RZ ;  /* 0x0000009bff9b723e */ /* 0x000fe200048070ff */
[----:B------:R-:W-:Y:S01]  /*8a50*/  FMUL R156, R156, R11 ;  /* 0x0000000b9c9c7220 */ /* 0x000fe20000400000 */
[----:B------:R-:W-:Y:S01]  /*8a60*/  @!P3 IADD3.X R31, R170, R31, R13, P0, P2 ;  /* 0x0000001faa1fb210 */ /* 0x000fe200007e440d */
[-C--:B------:R-:W-:Y:S01]  /*8a70*/  FMUL R151, R151, R11.reuse ;  /* 0x0000000b97977220 */ /* 0x080fe20000400000 */
[----:B------:R-:W-:Y:S01]  /*8a80*/  ISETP.LT.OR P3, PT, R165, 0xa, !P1 ;  /* 0x0000000aa500780c */ /* 0x000fe20004f61670 */
[----:B------:R-:W-:Y:S01]  /*8a90*/  FMUL R154, R154, R11 ;  /* 0x0000000b9a9a7220 */ /* 0x000fe20000400000 */
[----:B------:R-:W-:Y:S01]  /*8aa0*/  F2FP.SATFINITE.E4M3.F32.PACK_AB_MERGE_C R153, RZ, R153, RZ ;  /* 0x00000099ff99723e */ /* 0x000fe200048070ff */
[----:B------:R-:W-:Y:S01]  /*8ab0*/  FMUL R149, R149, R11 ;  /* 0x0000000b95957220 */ /* 0x000fe20000400000 */
[----:B------:R-:W-:Y:S01]  /*8ac0*/  F2FP.SATFINITE.E4M3.F32.PACK_AB_MERGE_C R151, RZ, R151, RZ ;  /* 0x00000097ff97723e */ /* 0x000fe200048070ff */
[-C--:B------:R-:W-:Y:S01]  /*8ad0*/  FMUL R152, R152, R11.reuse ;  /* 0x0000000b98987220 */ /* 0x080fe20000400000 */
[-C--:B------:R-:W-:Y:S01]  /*8ae0*/  FMUL R147, R147, R11.reuse ;  /* 0x0000000b93937220 */ /* 0x080fe20000400000 */
[----:B------:R-:W-:Y:S01]  /*8af0*/  FMUL R150, R150, R11 ;  /* 0x0000000b96967220 */ /* 0x000fe20000400000 */
[----:B------:R-:W-:Y:S01]  /*8b00*/  F2FP.SATFINITE.E4M3.F32.PACK_AB_MERGE_C R149, RZ, R149, RZ ;  /* 0x00000095ff95723e */ /* 0x000fe200048070ff */
[-C--:B------:R-:W-:Y:S01]  /*8b10*/  FMUL R145, R145, R11.reuse ;  /* 0x0000000b91917220 */ /* 0x080fe20000400000 */
[----:B------:R-:W-:Y:S01]  /*8b20*/  FMUL R146, R146, R11 ;  /* 0x0000000b92927220 */ /* 0x000fe20000400000 */
[----:B------:R-:W-:Y:S01]  /*8b30*/  F2FP.SATFINITE.E4M3.F32.PACK_AB_MERGE_C R147, RZ, R147, RZ ;  /* 0x00000093ff93723e */ /* 0x000fe200048070ff */
[-C--:B------:R-:W-:Y:S01]  /*8b40*/  FMUL R141, R141, R11.reuse ;  /* 0x0000000b8d8d7220 */ /* 0x080fe20000400000 */
[----:B------:R-:W0:Y:S01]  /*8b50*/  @!P3 LDC.64 R32, c[0x0][0x5c0] ;  /* 0x00017000ff20bb82 */ /* 0x000e220000000a00 */
[----:B------:R-:W-:Y:S01]  /*8b60*/  @P3 LOP3.LUT R10, R10, 0x100000, RZ, 0xfc, !PT ;  /* 0x001000000a0a3812 */ /* 0x000fe200078efcff */
[----:B------:R-:W-:Y:S01]  /*8b70*/  FMUL R144, R144, R11 ;  /* 0x0000000b90907220 */ /* 0x000fe20000400000 */
[----:B------:R-:W-:Y:S01]  /*8b80*/  F2FP.SATFINITE.E4M3.F32.PACK_AB_MERGE_C R145, RZ, R145, RZ ;  /* 0x00000091ff91723e */ /* 0x000fe200048070ff */
[-C--:B------:R-:W-:Y:S01]  /*8b90*/  FMUL R137, R137, R11.reuse ;  /* 0x0000000b89897220 */ /* 0x080fe20000400000 */
[----:B------:R-:W-:Y:S01]  /*8ba0*/  LOP3.LUT R10, R10, 0xfff7ffff, RZ, 0xc0, !PT ;  /* 0xfff7ffff0a0a7812 */ /* 0x000fe200078ec0ff */
        /* <DEDUP_REMOVED lines=23> */
[-C--:B------:R-:W-:Y:S01]  /*8d20*/  FMUL R116, R116, R11.reuse ;  /* 0x0000000b74747220 */ /* 0x080fe20000400000 */
[----:B------:R-:W-:Y:S01]  /*8d30*/  ISETP.GE.AND P0, PT, R169, 0x81, PT ;  /* 0x00000081a900780c */ /* 0x000fe20003f06270 */
[----:B------:R-:W-:Y:S01]  /*8d40*/  FMUL R113, R113, R11 ;  /* 0x0000000b71717220 */ /* 0x000fe20000400000 */
[----:B------:R-:W-:Y:S01]  /*8d50*/  F2FP.SATFINITE.E4M3.F32.PACK_AB_MERGE_C R117, RZ, R117, RZ ;  /* 0x00000075ff75723e */ /* 0x000fe200048070ff */
[-C--:B------:R-:W-:Y:S01]  /*8d60*/  FMUL R114, R114, R11.reuse ;  /* 0x0000000b72727220 */ /* 0x080fe20000400000 */
[----:B------:R-:W-:Y:S01]  /*8d70*/  ISETP.LT.OR P4, PT, R165, 0x1, !P0 ;  /* 0x00000001a500780c */ /* 0x000fe20004781670 */
[----:B------:R-:W-:Y:S01]  /*8d80*/  FMUL R107, R107, R11 ;  /* 0x0000000b6b6b7220 */ /* 0x000fe20000400000 */
[----:B------:R-:W-:Y:S01]  /*8d90*/  F2FP.SATFINITE.E4M3.F32.PACK_AB_MERGE_C R115, RZ, R115, RZ ;  /* 0x00000073ff73723e */ /* 0x000fe200048070ff */
        /* <DEDUP_REMOVED lines=18> */
[-C--:B------:R-:W-:Y:S01]  /*8ec0*/  FMUL R22, R22, R11.reuse ;  /* 0x0000000b16167220 */ /* 0x080fe20000400000 */
[-C--:B------:R-:W-:Y:S01]  /*8ed0*/  FMUL R96, R96, R11.reuse ;  /* 0x0000000b60607220 */ /* 0x080fe20000400000 */
[----:B------:R-:W-:Y:S01]  /*8ee0*/  FMUL R21, R21, R11 ;  /* 0x0000000b15157220 */ /* 0x000fe20000400000 */
[----:B------:R-:W-:Y:S01]  /*8ef0*/  F2FP.SATFINITE.E4M3.F32.PACK_AB_MERGE_C R97, RZ, R97, RZ ;  /* 0x00000061ff61723e */ /* 0x000fe200048070ff */
[----:B------:R-:W-:-:S03]  /*8f00*/  FMUL R20, R20, R11 ;  /* 0x0000000b14147220 */ /* 0x000fc60000400000 */
[----:B------:R-:W-:Y:S02]  /*8f10*/  F2FP.SATFINITE.E4M3.F32.PACK_AB_MERGE_C R21, RZ, R21, RZ ;  /* 0x00000015ff15723e */ /* 0x000fe400048070ff */
        /* <DEDUP_REMOVED lines=167> */
[----:B------:R-:W0:Y:S01]  /*9990*/  @!P2 LDC.64 R60, c[0x0][0x5c0] ;  /* 0x00017000ff3cab82 */ /* 0x000e220000000a00 */
[----:B------:R-:W-:-:S04]  /*99a0*/  ISETP.GE.AND P3, PT, R169, 0x89, PT ;  /* 0x00000089a900780c */ /* 0x000fc80003f66270 */
[----:B------:R-:W-:Y:S02]  /*99b0*/  ISETP.LT.OR P5, PT, R165, 0x11, !P3 ;  /* 0x00000011a500780c */ /* 0x000fe40005fa1670 */
        /* <DEDUP_REMOVED lines=46> */
[----:B------:R-:W-:-:S02]  /*9ca0*/  P2R R211, PR, RZ, 0x2 ;  /* 0x00000002ffd37803 */ /* 0x000fc40000000000 */
[----:B------:R-:W-:-:S04]  /*9cb0*/  @P5 LOP3.LUT R111, R111, 0x800, RZ, 0xfc, !PT ;  /* 0x000008006f6f5812 */ /* 0x000fc800078efcff */
[----:B------:R-:W-:-:S03]  /*9cc0*/  LOP3.LUT R111, R111, 0xfffffbff, RZ, 0xc0, !PT ;  /* 0xfffffbff6f6f7812 */ /* 0x000fc600078ec0ff */
[----:B------:R-:W-:-:S04]  /*9cd0*/  @!P1 IADD3 R199, P4, P2, R17, R26, R18 ;  /* 0x0000001a11c79210 */ /* 0x000fc80007a9e012 */
        /* <DEDUP_REMOVED lines=32> */
[C---:B------:R-:W-:Y:S02]  /*9ee0*/  ISETP.LT.OR P2, PT, R165.reuse, 0x1a, !P0 ;  /* 0x0000001aa500780c */ /* 0x040fe40004741670 */
[----:B------:R-:W-:Y:S02]  /*9ef0*/  ISETP.LT.OR P1, PT, R165, 0x21, !P3 ;  /* 0x00000021a500780c */ /* 0x000fe40005f21670 */
[----:B------:R-:W-:-:S02]  /*9f00*/  LOP3.LUT R111, R111, 0xfffdffff, RZ, 0xc0, !PT ;  /* 0xfffdffff6f6f7812 */ /* 0x000fc400078ec0ff */
[----:B------:R-:W-:-:S07]  /*9f10*/  P2R R188, PR, RZ, 0x4 ;  /* 0x00000004ffbc7803 */ /* 0x000fce0000000000 */
[----:B------:R-:W-:Y:S02]  /*9f20*/  @!P2 IADD3 R183, P5, P4, R17, R26, R18 ;  /* 0x0000001a11b7a210 */ /* 0x000fe40007cbe012 */
[----:B------:R-:W-:Y:S02]  /*9f30*/  @P1 LOP3.LUT R111, R111, 0x20000, RZ, 0xfc, !PT ;  /* 0x000200006f6f1812 */ /* 0x000fe400078efcff */
[----:B------:R-:W-:Y:S02]  /*9f40*/  @!P2 IADD3.X R182, R13, R170, R16, P5, P4 ;  /* 0x000000aa0db6a210 */ /* 0x000fe40002fe8410 */
[----:B------:R-:W-:Y:S02]  /*9f50*/  @!P1 IADD3 R179, P5, P4, R17, R26, R15 ;  /* 0x0000001a11b39210 */ /* 0x000fe40007cbe00f */
[----:B------:R-:W-:Y:S02]  /*9f60*/  LOP3.LUT R111, R111, 0xfffeffff, RZ, 0xc0, !PT ;  /* 0xfffeffff6f6f7812 */ /* 0x000fe400078ec0ff */
[----:B------:R-:W-:-:S02]  /*9f70*/  @!P1 IADD3.X R178, R13, R170, R14, P5, P4 ;  /* 0x000000aa0db29210 */ /* 0x000fc40002fe840e */
[----:B------:R-:W-:-:S13]  /*9f80*/  ISETP.LT.OR P1, PT, R165, 0x22, !P3 ;  /* 0x00000022a500780c */ /* 0x000fda0005f21670 */
[----:B------:R-:W-:Y:S02]  /*9f90*/  @!P1 IADD3 R177, P5, P4, R17, R26, R15 ;  /* 0x0000001a11b19210 */ /* 0x000fe40007cbe00f */
[----:B------:R-:W-:Y:S02]  /*9fa0*/  @P1 LOP3.LUT R111, R111, 0x10000, RZ, 0xfc, !PT ;  /* 0x000100006f6f1812 */ /* 0x000fe400078efcff */
[----:B------:R-:W-:Y:S02]  /*9fb0*/  @!P1 IADD3.X R176, R13, R170, R14, P5, P4 ;  /* 0x000000aa0db09210 */ /* 0x000fe40002fe840e */
[C---:B------:R-:W-:Y:S02]  /*9fc0*/  ISETP.LT.OR P1, PT, R165.reuse, 0x29, !P3 ;  /* 0x00000029a500780c */ /* 0x040fe40005f21670 */
[----:B------:R-:W-:Y:S02]  /*9fd0*/  ISETP.LT.OR P3, PT, R165, 0x2a, !P3 ;  /* 0x0000002aa500780c */ /* 0x000fe40005f61670 */
[----:B------:R-:W-:-:S02]  /*9fe0*/  LOP3.LUT R111, R111, 0xffff7fff, RZ, 0xc0, !PT ;  /* 0xffff7fff6f6f7812 */ /* 0x000fc400078ec0ff */
[----:B------:R-:W-:-:S07]  /*9ff0*/  P2R R173, PR, RZ, 0x8 ;  /* 0x00000008ffad7803 */ /* 0x000fce0000000000 */
[--C-:B------:R-:W-:Y:S02]  /*a000*/  @!P1 IADD3 R171, P5, P4, R17, R26, R15.reuse ;  /* 0x0000001a11ab9210 */ /* 0x100fe40007cbe00f */
[----:B------:R-:W-:Y:S02]  /*a010*/  @P1 LOP3.LUT R111, R111, 0x8000, RZ, 0xfc, !PT ;  /* 0x000080006f6f1812 */ /* 0x000fe400078efcff */
[--C-:B------:R-:W-:Y:S02]  /*a020*/  @!P1 IADD3.X R174, R13, R170, R14.reuse, P5, P4 ;  /* 0x000000aa0dae9210 */ /* 0x100fe40002fe840e */
[----:B------:R-:W-:Y:S02]  /*a030*/  @!P3 IADD3 R167, P5, P4, R17, R26, R15 ;  /* 0x0000001a11a7b210 */ /* 0x000fe40007cbe00f */
[----:B------:R-:W-:Y:S02]  /*a040*/  LOP3.LUT P1, RZ, R111, 0x100000, RZ, 0xc0, !PT ;  /* 0x001000006fff7812 */ /* 0x000fe4000782c0ff */
[----:B------:R-:W-:-:S02]  /*a050*/  @!P3 IADD3.X R172, R13, R170, R14, P5, P4 ;  /* 0x000000aa0dacb210 */ /* 0x000fc40002fe840e */
[----:B------:R-:W-:Y:S02]  /*a060*/  ISETP.LT.OR P4, PT, R165, 0x21, !P0 ;  /* 0x00000021a500780c */ /* 0x000fe40004781670 */
[----:B------:R-:W-:Y:S02]  /*a070*/  LOP3.LUT P3, RZ, R10, 0x200000, RZ, 0xc0, !PT ;  /* 0x002000000aff7812 */ /* 0x000fe4000786c0ff */
        /* <DEDUP_REMOVED lines=8> */
[----:B------:R-:W-:Y:S02]  /*a100*/  ISETP.GE.AND P6, PT, R169, 0x1, PT ;  /* 0x00000001a900780c */ /* 0x000fe40003fc6270 */
[----:B------:R-:W-:Y:S02]  /*a110*/  LOP3.LUT P5, RZ, R10, 0x200, RZ, 0xc0, !PT ;  /* 0x000002000aff7812 */ /* 0x000fe400078ac0ff */
[----:B------:R-:W-:-:S13]  /*a120*/  ISETP.LT.OR P0, PT, R165, 0x1, !P6 ;  /* 0x00000001a500780c */ /* 0x000fda0007701670 */
[----:B------:R-:W0:Y:S02]  /*a130*/  @!P0 LDC.64 R60, c[0x0][0x5c0] ;  /* 0x00017000ff3c8b82 */ /* 0x000e240000000a00 */
[----:B0-----:R-:W-:-:S05]  /*a140*/  @!P0 IADD3 R200, P2, R26, R60, RZ ;  /* 0x0000003c1ac88210 */ /* 0x001fca0007f5e0ff */
[----:B------:R-:W-:-:S05]  /*a150*/  @!P0 IMAD.X R201, R170, 0x1, R61, P2 ;  /* 0x00000001aac98824 */ /* 0x000fca00010e063d */
[----:B------:R0:W-:Y:S01]  /*a160*/  @!P0 STG.E.U8 desc[UR26][R200.64], R109 ;  /* 0x0000006dc8008986 */ /* 0x0001e2000c10111a */
[----:B------:R-:W-:Y:S02]  /*a170*/  ISETP.LT.OR P0, PT, R165, 0x2, !P6 ;  /* 0x00000002a500780c */ /* 0x000fe40007701670 */
[----:B0-----:R-:W-:-:S11]  /*a180*/  P2R R200, PR, RZ, 0x8 ;  /* 0x00000008ffc87803 */ /* 0x001fd60000000000 */
[----:B------:R-:W0:Y:S01]  /*a190*/  @!P0 LDC.64 R60, c[0x0][0x5c0] ;  /* 0x00017000ff3c8b82 */ /* 0x000e220000000a00 */
[----:B------:R-:W-:Y:S02]  /*a1a0*/  F2FP.SATFINITE.E4M3.F32.PACK_AB_MERGE_C R201, RZ, R110, RZ ;  /* 0x0000006effc9723e */ /* 0x000fe400048070ff */
[----:B0-----:R-:W-:-:S05]  /*a1b0*/  @!P0 IADD3 R202, P2, R26, R60, RZ ;  /* 0x0000003c1aca8210 */ /* 0x001fca0007f5e0ff */
[----:B------:R-:W-:Y:S01]  /*a1c0*/  @!P0 IMAD.X R203, R170, 0x1, R61, P2 ;  /* 0x00000001aacb8824 */ /* 0x000fe200010e063d */
[----:B------:R-:W-:-:S04]  /*a1d0*/  LOP3.LUT P2, RZ, R10, 0x100000, RZ, 0xc0, !PT ;  /* 0x001000000aff7812 */ /* 0x000fc8000784c0ff */
[----:B------:R-:W-:Y:S01]  /*a1e0*/  @!P0 STG.E.U8 desc[UR26][R202.64+0x1], R221 ;  /* 0x000001ddca008986 */ /* 0x000fe2000c10111a */
[----:B------:R-:W-:-:S03]  /*a1f0*/  ISETP.LT.OR P0, PT, R165, 0x9, !P6 ;  /* 0x00000009a500780c */ /* 0x000fc60007701670 */
[----:B------:R0:W-:Y:S01]  /*a200*/  @!P4 STG.E.U8 desc[UR26][R62.64], R103 ;  /* 0x000000673e00c986 */ /* 0x0001e2000c10111a */
[----:B------:R-:W-:-:S03]  /*a210*/  ISETP.LT.OR P4, PT, R165, 0xa, !P6 ;  /* 0x0000000aa500780c */ /* 0x000fc60007781670 */
[----:B------:R1:W-:Y:S01]  /*a220*/  @!P1 STG.E.U8 desc[UR26][R34.64+0x1], R201 ;  /* 0x000001c922009986 */ /* 0x0003e2000c10111a */
[----:B------:R-:W-:-:S05]  /*a230*/  LOP3.LUT P1, RZ, R111, 0x40, RZ, 0xc0, !PT ;  /* 0x000000406fff7812 */ /* 0x000fca000782c0ff */
[----:B------:R-:W2:Y:S01]  /*a240*/  @!P0 LDC.64 R60, c[0x0][0x5c0] ;  /* 0x00017000ff3c8b82 */ /* 0x000ea20000000a00 */
[----:B0-----:R-:W-:Y:S02]  /*a250*/  F2FP.SATFINITE.E4M3.F32.PACK_AB_MERGE_C R63, RZ, R128, RZ ;  /* 0x00000080ff3f723e */ /* 0x001fe400048070ff */
[----:B------:R-:W-:Y:S02]  /*a260*/  P2R R62, PR, RZ, 0x40 ;  /* 0x00000040ff3e7803 */ /* 0x000fe40000000000 */
[----:B-1----:R-:W-:Y:S02]  /*a270*/  F2FP.SATFINITE.E4M3.F32.PACK_AB_MERGE_C R35, RZ, R124, RZ ;  /* 0x0000007cff23723e */ /* 0x002fe400048070ff */
[----:B------:R-:W-:Y:S02]  /*a280*/  LOP3.LUT P6, RZ, R10, 0x80000, RZ, 0xc0, !PT ;  /* 0x000800000aff7812 */ /* 0x000fe400078cc0ff */
[----:B--2---:R-:W-:-:S05]  /*a290*/  @!P0 IADD3 R108, P3, R26, R60, RZ ;  /* 0x0000003c1a6c8210 */ /* 0x004fca0007f7e0ff */
[----:B------:R-:W-:Y:S02]  /*a2a0*/  @!P0 IMAD.X R109, R170, 0x1, R61, P3 ;  /* 0x00000001aa6d8824 */ /* 0x000fe400018e063d */
[----:B------:R-:W0:Y:S03]  /*a2b0*/  @!P4 LDC.64 R60, c[0x0][0x5c0] ;  /* 0x00017000ff3ccb82 */ /* 0x000e260000000a00 */
[----:B------:R-:W-:Y:S01]  /*a2c0*/  @!P0 STG.E.U8 desc[UR26][R108.64+0x8], R129 ;  /* 0x000008816c008986 */ /* 0x000fe2000c10111a */
[----:B------:R-:W-:Y:S02]  /*a2d0*/  LOP3.LUT P0, RZ, R111, 0x20, RZ, 0xc0, !PT ;  /* 0x000000206fff7812 */ /* 0x000fe4000780c0ff */
[----:B0-----:R-:W-:-:S05]  /*a2e0*/  @!P4 IADD3 R60, P3, R26, R60, RZ ;  /* 0x0000003c1a3cc210 */ /* 0x001fca0007f7e0ff */
[----:B------:R-:W-:Y:S01]  /*a2f0*/  @!P4 IMAD.X R61, R170, 0x1, R61, P3 ;  /* 0x00000001aa3dc824 */ /* 0x000fe200018e063d */
[----:B------:R-:W-:-:S04]  /*a300*/  ISETP.NE.AND P3, PT, R200, RZ, PT ;  /* 0x000000ffc800720c */ /* 0x000fc80003f65270 */
[----:B------:R0:W-:Y:S01]  /*a310*/  @!P4 STG.E.U8 desc[UR26][R60.64+0x9], R35 ;  /* 0x000009233c00c986 */ /* 0x0001e2000c10111a */
[----:B------:R-:W-:-:S08]  /*a320*/  LOP3.LUT P4, RZ, R10, 0x40000, RZ, 0xc0, !PT ;  /* 0x000400000aff7812 */ /* 0x000fd0000788c0ff */
[----:B------:R1:W-:Y:S01]  /*a330*/  @!P3 STG.E.U8 desc[UR26][R30.64+0x8], R121 ;  /* 0x000008791e00b986 */ /* 0x0003e2000c10111a */
[C---:B------:R-:W-:Y:S01]  /*a340*/  LOP3.LUT P3, RZ, R10.reuse, 0x20000, RZ, 0xc0, !PT ;  /* 0x000200000aff7812 */ /* 0x040fe2000786c0ff */
[----:B0-----:R-:W0:Y:S02]  /*a350*/  @!P1 LDC.64 R34, c[0x0][0x5c0] ;  /* 0x00017000ff229b82 */ /* 0x001e240000000a00 */
[----:B------:R-:W-:Y:S01]  /*a360*/  @!P2 STG.E.U8 desc[UR26][R32.64+0x9], R63 ;  /* 0x0000093f2000a986 */ /* 0x000fe2000c10111a */
[----:B------:R-:W-:Y:S02]  /*a370*/  LOP3.LUT P2, RZ, R111, 0x10, RZ, 0xc0, !PT ;  /* 0x000000106fff7812 */ /* 0x000fe4000784c0ff */
[----:B------:R-:W-:Y:S01]  /*a380*/  F2FP.SATFINITE.E4M3.F32.PACK_AB_MERGE_C R61, RZ, R130, RZ ;  /* 0x00000082ff3d723e */ /* 0x000fe200048070ff */
[----:B------:R2:W-:Y:S01]  /*a390*/  @!P6 STG.E.U8 desc[UR26][R24.64], R123 ;  /* 0x0000007b1800e986 */ /* 0x0005e2000c10111a */
[----:B------:R-:W-:Y:S01]  /*a3a0*/  LOP3.LUT P6, RZ, R10, 0x10000, RZ, 0xc0, !PT ;  /* 0x000100000aff7812 */ /* 0x000fe200078cc0ff */
[----:B-1----:R-:W1:Y:S02]  /*a3b0*/  @!P0 LDC.64 R30, c[0x0][0x5c0] ;  /* 0x00017000ff1e8b82 */ /* 0x002e640000000a00 */
[----:B------:R3:W-:Y:S06]  /*a3c0*/  @!P5 STG.E.U8 desc[UR26][R36.64+0x1], R61 ;  /* 0x0000013d2400d986 */ /* 0x0007ec000c10111a */
[----:B--2---:R-:W2:Y:S01]  /*a3d0*/  @!P2 LDC.64 R24, c[0x0][0x5c0] ;  /* 0x00017000ff18ab82 */ /* 0x004ea20000000a00 */
[----:B---3--:R-:W-:-:S02]  /*a3e0*/  P2R R36, PR, RZ, 0x40 ;  /* 0x00000040ff247803 */ /* 0x008fc40000000000 */
[----:B0-----:R-:W-:Y:S02]  /*a3f0*/  @!P1 IADD3 R34, P5, R219, R34, RZ ;  /* 0x00000022db229210 */ /* 0x001fe40007fbe0ff */
[C---:B------:R-:W-:Y:S02]  /*a400*/  LOP3.LUT P6, RZ, R111.reuse, 0x8, RZ, 0xc0, !PT ;  /* 0x000000086fff7812 */ /* 0x040fe400078cc0ff */
[----:B------:R-:W-:Y:S01]  /*a410*/  F2FP.SATFINITE.E4M3.F32.PACK_AB_MERGE_C R37, RZ, R142, RZ ;  /* 0x0000008eff25723e */ /* 0x000fe200048070ff */
[----:B------:R-:W-:Y:S01]  /*a420*/  @!P1 IMAD.X R35, R218, 0x1, R35, P5 ;  /* 0x00000001da239824 */ /* 0x000fe200028e0623 */
[----:B------:R-:W-:-:S04]  /*a430*/  LOP3.LUT P5, RZ, R111, 0x4, RZ, 0xc0, !PT ;  /* 0x000000046fff7812 */ /* 0x000fc800078ac0ff */
[----:B------:R0:W-:Y:S01]  /*a440*/  @!P1 STG.E.U8 desc[UR26][R34.64], R133 ;  /* 0x0000008522009986 */ /* 0x0001e2000c10111a */
[----:B-1----:R-:W-:-:S05]  /*a450*/  @!P0 IADD3 R30, P1, R217, R30, RZ ;  /* 0x0000001ed91e8210 */ /* 0x002fca0007f3e0ff */
[----:B------:R-:W-:Y:S01]  /*a460*/  @!P0 IMAD.X R31, R216, 0x1, R31, P1 ;  /* 0x00000001d81f8824 */ /* 0x000fe200008e061f */
[----:B------:R-:W-:-:S04]  /*a470*/  LOP3.LUT P1, RZ, R10, 0x2000, RZ, 0xc0, !PT ;  /* 0x000020000aff7812 */ /* 0x000fc8000782c0ff */
[----:B------:R1:W-:Y:S01]  /*a480*/  @!P0 STG.E.U8 desc[UR26][R30.64+0x1], R37 ;  /* 0x000001251e008986 */ /* 0x0003e2000c10111a */
[----:B0-----:R-:W-:Y:S02]  /*a490*/  P2R R34, PR, RZ, 0x2 ;  /* 0x00000002ff227803 */ /* 0x001fe40000000000 */
[----:B--2---:R-:W-:Y:S01]  /*a4a0*/  @!P2 IADD3 R32, P1, R215, R24, RZ ;  /* 0x00000018d720a210 */ /* 0x004fe20007f3e0ff */
[----:B------:R-:W-:Y:S01]  /*a4b0*/  @!P4 STG.E.U8 desc[UR26][R42.64+0x8], R143 ;  /* 0x0000088f2a00c986 */ /* 0x000fe2000c10111a */
[----:B------:R-:W-:Y:S02]  /*a4c0*/  F2FP.SATFINITE.E4M3.F32.PACK_AB_MERGE_C R35, RZ, R148, RZ ;  /* 0x00000094ff23723e */ /* 0x000fe400048070ff */
[----:B------:R-:W-:Y:S01]  /*a4d0*/  LOP3.LUT P0, RZ, R111, 0x2, RZ, 0xc0, !PT ;  /* 0x000000026fff7812 */ /* 0x000fe2000780c0ff */
[----:B------:R-:W-:Y:S01]  /*a4e0*/  @!P2 IMAD.X R33, R214, 0x1, R25, P1 ;  /* 0x00000001d621a824 */ /* 0x000fe200008e0619 */
[----:B------:R-:W-:Y:S01]  /*a4f0*/  LOP3.LUT P4, RZ, R10, 0x1000, RZ, 0xc0, !PT ;  /* 0x000010000aff7812 */ /* 0x000fe2000788c0ff */
[----:B------:R-:W0:Y:S01]  /*a500*/  @!P6 LDC.64 R24, c[0x0][0x5c0] ;  /* 0x00017000ff18eb82 */ /* 0x000e220000000a00 */
[----:B------:R2:W-:Y:S01]  /*a510*/  @!P3 STG.E.U8 desc[UR26][R46.64+0x9], R35 ;  /* 0x000009232e00b986 */ /* 0x0005e2000c10111a */
[----:B-1----:R-:W-:-:S02]  /*a520*/  F2FP.SATFINITE.E4M3.F32.PACK_AB_MERGE_C R37, RZ, R162, RZ ;  /* 0x000000a2ff25723e */ /* 0x002fc400048070ff */
[----:B------:R-:W-:Y:S01]  /*a530*/  LOP3.LUT P3, RZ, R111, 0x1, RZ, 0xc0, !PT ;  /* 0x000000016fff7812 */ /* 0x000fe2000786c0ff */
[----:B------:R-:W-:Y:S01]  /*a540*/  @!P2 STG.E.U8 desc[UR26][R32.64+0x8], R157 ;  /* 0x0000089d2000a986 */ /* 0x000fe2000c10111a */
[----:B------:R-:W-:Y:S02]  /*a550*/  LOP3.LUT P2, RZ, R10, 0x100, RZ, 0xc0, !PT ;  /* 0x000001000aff7812 */ /* 0x000fe4000784c0ff */
[----:B--2---:R-:W-:Y:S02]  /*a560*/  F2FP.SATFINITE.E4M3.F32.PACK_AB_MERGE_C R35, RZ, R140, RZ ;  /* 0x0000008cff23723e */ /* 0x004fe400048070ff */
[----:B0-----:R-:W-:-:S05]  /*a570*/  @!P6 IADD3 R30, P1, R213, R24, RZ ;  /* 0x00000018d51ee210 */ /* 0x001fca0007f3e0ff */
[----:B------:R-:W-:Y:S01]  /*a580*/  @!P6 IMAD.X R31, R212, 0x1, R25, P1 ;  /* 0x00000001d41fe824 */ /* 0x000fe200008e0619 */
[----:B------:R-:W-:Y:S01]  /*a590*/  ISETP.NE.AND P1, PT, R34, RZ, PT ;  /* 0x000000ff2200720c */ /* 0x000fe20003f25270 */
[----:B------:R-:W0:Y:S03]  /*a5a0*/  @!P5 LDC.64 R24, c[0x0][0x5c0] ;  /* 0x00017000ff18db82 */ /* 0x000e260000000a00 */
[----:B------:R1:W-:Y:S01]  /*a5b0*/  @!P6 STG.E.U8 desc[UR26][R30.64+0x9], R35 ;  /* 0x000009231e00e986 */ /* 0x0003e2000c10111a */
[----:B------:R-:W-:Y:S02]  /*a5c0*/  ISETP.NE.AND P6, PT, R36, RZ, PT ;  /* 0x000000ff2400720c */ /* 0x000fe40003fc5270 */
[----:B-1----:R-:W-:-:S11]  /*a5d0*/  F2FP.SATFINITE.E4M3.F32.PACK_AB_MERGE_C R35, RZ, R136, RZ ;  /* 0x00000088ff23723e */ /* 0x002fd600048070ff */
[----:B------:R-:W-:Y:S01]  /*a5e0*/  @!P6 STG.E.U8 desc[UR26][R54.64], R139 ;  /* 0x0000008b3600e986 */ /* 0x000fe2000c10111a */
[----:B------:R-:W-:-:S03]  /*a5f0*/  ISETP.NE.AND P6, PT, R62, RZ, PT ;  /* 0x000000ff3e00720c */ /* 0x000fc60003fc5270 */
[----:B------:R-:W-:Y:S01]  /*a600*/  @!P1 STG.E.U8 desc[UR26][R28.64+0x1], R37 ;  /* 0x000001251c009986 */ /* 0x000fe2000c10111a */
[----:B0-----:R-:W-:-:S05]  /*a610*/  @!P5 IADD3 R32, P1, R209, R24, RZ ;  /* 0x00000018d120d210 */ /* 0x001fca0007f3e0ff */
[----:B------:R-:W-:Y:S01]  /*a620*/  @!P5 IMAD.X R33, R210, 0x1, R25, P1 ;  /* 0x00000001d221d824 */ /* 0x000fe200008e0619 */
[----:B------:R-:W-:Y:S01]  /*a630*/  ISETP.NE.AND P1, PT, R211, RZ, PT ;  /* 0x000000ffd300720c */ /* 0x000fe20003f25270 */
[----:B------:R-:W0:Y:S03]  /*a640*/  @!P0 LDC.64 R24, c[0x0][0x5c0] ;  /* 0x00017000ff188b82 */ /* 0x000e260000000a00 */
[----:B------:R1:W-:Y:S02]  /*a650*/  @!P5 STG.E.U8 desc[UR26][R32.64], R161 ;  /* 0x000000a12000d986 */ /* 0x0003e4000c10111a */
[----:B-1----:R-:W-:Y:S02]  /*a660*/  F2FP.SATFINITE.E4M3.F32.PACK_AB_MERGE_C R33, RZ, R164, RZ ;  /* 0x000000a4ff21723e */ /* 0x002fe400048070ff */
[----:B0-----:R-:W-:-:S05]  /*a670*/  @!P0 IADD3 R30, P5, R207, R24, RZ ;  /* 0x00000018cf1e8210 */ /* 0x001fca0007fbe0ff */
[----:B------:R-:W-:Y:S01]  /*a680*/  @!P0 IMAD.X R31, R208, 0x1, R25, P5 ;  /* 0x00000001d01f8824 */ /* 0x000fe200028e0619 */
[----:B------:R-:W-:Y:S01]  /*a690*/  LOP3.LUT P5, RZ, R111, 0x400, RZ, 0xc0, !PT ;  /* 0x000004006fff7812 */ /* 0x000fe200078ac0ff */
[----:B------:R-:W0:Y:S03]  /*a6a0*/  @!P3 LDC.64 R24, c[0x0][0x5c0] ;  /* 0x00017000ff18bb82 */ /* 0x000e260000000a00 */
[----:B------:R1:W-:Y:S01]  /*a6b0*/  @!P0 STG.E.U8 desc[UR26][R30.64+0x1], R35 ;  /* 0x000001231e008986 */ /* 0x0003e2000c10111a */
[----:B------:R-:W-:-:S03]  /*a6c0*/  LOP3.LUT P0, RZ, R10, 0x8000, RZ, 0xc0, !PT ;  /* 0x000080000aff7812 */ /* 0x000fc6000780c0ff */
[----:B------:R-:W-:Y:S01]  /*a6d0*/  @!P4 STG.E.U8 desc[UR26][R50.64+0x8], R163 ;  /* 0x000008a33200c986 */ /* 0x000fe2000c10111a */
[----:B------:R-:W-:-:S03]  /*a6e0*/  LOP3.LUT P4, RZ, R10, 0x4000, RZ, 0xc0, !PT ;  /* 0x000040000aff7812 */ /* 0x000fc6000788c0ff */
[----:B------:R-:W-:Y:S01]  /*a6f0*/  @!P2 STG.E.U8 desc[UR26][R48.64+0x9], R33 ;  /* 0x000009213000a986 */ /* 0x000fe2000c10111a */
[----:B-1----:R-:W-:Y:S02]  /*a700*/  F2FP.SATFINITE.E4M3.F32.PACK_AB_MERGE_C R35, RZ, R160, RZ ;  /* 0x000000a0ff23723e */ /* 0x002fe400048070ff */
[----:B0-----:R-:W-:-:S05]  /*a710*/  @!P3 IADD3 R28, P2, R205, R24, RZ ;  /* 0x00000018cd1cb210 */ /* 0x001fca0007f5e0ff */
[----:B------:R-:W-:Y:S01]  /*a720*/  @!P3 IMAD.X R29, R206, 0x1, R25, P2 ;  /* 0x00000001ce1db824 */ /* 0x000fe200010e0619 */
[----:B------:R-:W-:Y:S01]  /*a730*/  LOP3.LUT P2, RZ, R10, 0x800, RZ, 0xc0, !PT ;  /* 0x000008000aff7812 */ /* 0x000fe2000784c0ff */
[----:B------:R-:W0:Y:S03]  /*a740*/  @!P1 LDC.64 R24, c[0x0][0x5c0] ;  /* 0x00017000ff189b82 */ /* 0x000e260000000a00 */
[----:B------:R-:W-:Y:S01]  /*a750*/  @!P3 STG.E.U8 desc[UR26][R28.64+0x8], R159 ;  /* 0x0000089f1c00b986 */ /* 0x000fe2000c10111a */
[----:B0-----:R-:W-:-:S05]  /*a760*/  @!P1 IADD3 R30, P3, R199, R24, RZ ;  /* 0x00000018c71e9210 */ /* 0x001fca0007f7e0ff */
[----:B------:R-:W-:-:S05]  /*a770*/  @!P1 IMAD.X R31, R204, 0x1, R25, P3 ;  /* 0x00000001cc1f9824 */ /* 0x000fca00018e0619 */
[----:B------:R0:W-:Y:S01]  /*a780*/  @!P1 STG.E.U8 desc[UR26][R30.64+0x9], R35 ;  /* 0x000009231e009986 */ /* 0x0001e2000c10111a */
[----:B------:R-:W-:Y:S02]  /*a790*/  ISETP.LT.OR P1, PT, R165, 0x11, !P6 ;  /* 0x00000011a500780c */ /* 0x000fe40007721670 */
[----:B0-----:R-:W-:-:S11]  /*a7a0*/  F2FP.SATFINITE.E4M3.F32.PACK_AB_MERGE_C R35, RZ, R158, RZ ;  /* 0x0000009eff23723e */ /* 0x001fd600048070ff */
[----:B------:R-:W0:Y:S02]  /*a7b0*/  @!P1 LDC.64 R24, c[0x0][0x5c0] ;  /* 0x00017000ff189b82 */ /* 0x000e240000000a00 */
[----:B0-----:R-:W-:-:S05]  /*a7c0*/  @!P1 IADD3 R32, P3, R26, R24, RZ ;  /* 0x000000181a209210 */ /* 0x001fca0007f7e0ff */
[----:B------:R-:W-:-:S05]  /*a7d0*/  @!P1 IMAD.X R33, R170, 0x1, R25, P3 ;  /* 0x00000001aa219824 */ /* 0x000fca00018e0619 */
[----:B------:R0:W-:Y:S01]  /*a7e0*/  @!P1 STG.E.U8 desc[UR26][R32.64+0x10], R155 ;  /* 0x0000109b20009986 */ /* 0x0001e2000c10111a */
[----:B------:R-:W-:Y:S02]  /*a7f0*/  ISETP.LT.OR P1, PT, R165, 0x12, !P6 ;  /* 0x00000012a500780c */ /* 0x000fe40007721670 */
[----:B0-----:R-:W-:-:S11]  /*a800*/  F2FP.SATFINITE.E4M3.F32.PACK_AB_MERGE_C R33, RZ, R156, RZ ;  /* 0x0000009cff21723e */ /* 0x001fd600048070ff */
[----:B------:R-:W0:Y:S02]  /*a810*/  @!P1 LDC.64 R24, c[0x0][0x5c0] ;  /* 0x00017000ff189b82 */ /* 0x000e240000000a00 */
[----:B0-----:R-:W-:-:S05]  /*a820*/  @!P1 IADD3 R28, P3, R26, R24, RZ ;  /* 0x000000181a1c9210 */ /* 0x001fca0007f7e0ff */
[----:B------:R-:W-:Y:S01]  /*a830*/  @!P1 IMAD.X R29, R170, 0x1, R25, P3 ;  /* 0x00000001aa1d9824 */ /* 0x000fe200018e0619 */
[----:B------:R-:W-:-:S04]  /*a840*/  LOP3.LUT P3, RZ, R10, 0x400, RZ, 0xc0, !PT ;  /* 0x000004000aff7812 */ /* 0x000fc8000786c0ff */
[----:B------:R0:W-:Y:S01]  /*a850*/  @!P1 STG.E.U8 desc[UR26][R28.64+0x11], R35 ;  /* 0x000011231c009986 */ /* 0x0001e2000c10111a */
[----:B------:R-:W-:-:S03]  /*a860*/  ISETP.LT.OR P1, PT, R165, 0x19, !P6 ;  /* 0x00000019a500780c */ /* 0x000fc60007721670 */
[----:B------:R-:W-:Y:S04]  /*a870*/  @!P0 STG.E.U8 desc[UR26][R38.64+0x10], R153 ;  /* 0x0000109926008986 */ /* 0x000fe8000c10111a */
[----:B------:R1:W-:Y:S01]  /*a880*/  @!P2 STG.E.U8 desc[UR26][R6.64+0x11], R33 ;  /* 0x000011210600a986 */ /* 0x0003e2000c10111a */
[----:B------:R-:W-:Y:S02]  /*a890*/  LOP3.LUT P2, RZ, R111, 0x800, RZ, 0xc0, !PT ;  /* 0x000008006fff7812 */ /* 0x000fe4000784c0ff */
[----:B0-----:R-:W-:-:S03]  /*a8a0*/  F2FP.SATFINITE.E4M3.F32.PACK_AB_MERGE_C R29, RZ, R152, RZ ;  /* 0x00000098ff1d723e */ /* 0x001fc600048070ff */
[----:B------:R-:W0:Y:S01]  /*a8b0*/  @!P1 LDC.64 R24, c[0x0][0x5c0] ;  /* 0x00017000ff189b82 */ /* 0x000e220000000a00 */
[----:B-1----:R-:W-:Y:S02]  /*a8c0*/  F2FP.SATFINITE.E4M3.F32.PACK_AB_MERGE_C R7, RZ, R154, RZ ;  /* 0x0000009aff07723e */ /* 0x002fe400048070ff */
[----:B0-----:R-:W-:-:S05]  /*a8d0*/  @!P1 IADD3 R30, P0, R26, R24, RZ ;  /* 0x000000181a1e9210 */ /* 0x001fca0007f1e0ff */
[----:B------:R-:W-:-:S05]  /*a8e0*/  @!P1 IMAD.X R31, R170, 0x1, R25, P0 ;  /* 0x00000001aa1f9824 */ /* 0x000fca00000e0619 */
[----:B------:R0:W-:Y:S01]  /*a8f0*/  @!P1 STG.E.U8 desc[UR26][R30.64+0x18], R151 ;  /* 0x000018971e009986 */ /* 0x0001e2000c10111a */
[----:B------:R-:W-:Y:S02]  /*a900*/  ISETP.LT.OR P1, PT, R165, 0x1a, !P6 ;  /* 0x0000001aa500780c */ /* 0x000fe40007721670 */
[----:B0-----:R-:W-:-:S11]  /*a910*/  P2R R30, PR, RZ, 0x40 ;  /* 0x00000040ff1e7803 */ /* 0x001fd60000000000 */
[----:B------:R-:W0:Y:S01]  /*a920*/  @!P1 LDC.64 R24, c[0x0][0x5c0] ;  /* 0x00017000ff189b82 */ /* 0x000e220000000a00 */
[----:B------:R-:W-:Y:S02]  /*a930*/  LOP3.LUT P6, RZ, R10, 0x40, RZ, 0xc0, !PT ;  /* 0x000000400aff7812 */ /* 0x000fe400078cc0ff */
[----:B------:R-:W-:Y:S02]  /*a940*/  F2FP.SATFINITE.E4M3.F32.PACK_AB_MERGE_C R31, RZ, R150, RZ ;  /* 0x00000096ff1f723e */ /* 0x000fe400048070ff */
[----:B0-----:R-:W-:-:S05]  /*a950*/  @!P1 IADD3 R24, P0, R26, R24, RZ ;  /* 0x000000181a189210 */ /* 0x001fca0007f1e0ff */
[----:B------:R-:W-:Y:S01]  /*a960*/  @!P1 IMAD.X R25, R170, 0x1, R25, P0 ;  /* 0x00000001aa199824 */ /* 0x000fe200000e0619 */
[----:B------:R-:W-:-:S04]  /*a970*/  LOP3.LUT P0, RZ, R10, 0x20, RZ, 0xc0, !PT ;  /* 0x000000200aff7812 */ /* 0x000fc8000780c0ff */
[----:B------:R0:W-:Y:S01]  /*a980*/  @!P1 STG.E.U8 desc[UR26][R24.64+0x19], R7 ;  /* 0x0000190718009986 */ /* 0x0001e2000c10111a */
[----:B------:R-:W-:-:S03]  /*a990*/  LOP3.LUT P1, RZ, R10, 0x80, RZ, 0xc0, !PT ;  /* 0x000000800aff7812 */ /* 0x000fc6000782c0ff */
[----:B------:R-:W-:Y:S01]  /*a9a0*/  @!P4 STG.E.U8 desc[UR26][R40.64+0x18], R149 ;  /* 0x000018952800c986 */ /* 0x000fe2000c10111a */
[----:B------:R-:W-:-:S03]  /*a9b0*/  LOP3.LUT P4, RZ, R10, 0x10, RZ, 0xc0, !PT ;  /* 0x000000100aff7812 */ /* 0x000fc6000788c0ff */
[----:B------:R1:W-:Y:S01]  /*a9c0*/  @!P3 STG.E.U8 desc[UR26][R44.64+0x19], R29 ;  /* 0x0000191d2c00b986 */ /* 0x0003e2000c10111a */
[----:B------:R-:W-:Y:S01]  /*a9d0*/  LOP3.LUT P3, RZ, R111, 0x200, RZ, 0xc0, !PT ;  /* 0x000002006fff7812 */ /* 0x000fe2000786c0ff */
[----:B0-----:R-:W0:Y:S04]  /*a9e0*/  @!P2 LDC.64 R6, c[0x0][0x5c0] ;  /* 0x00017000ff06ab82 */ /* 0x001e280000000a00 */
[----:B------:R-:W-:Y:S04]  /*a9f0*/  @!P1 STG.E.U8 desc[UR26][R58.64+0x10], R147 ;  /* 0x000010933a009986 */ /* 0x000fe8000c10111a */
[----:B------:R2:W-:Y:S01]  /*aa00*/  @!P6 STG.E.U8 desc[UR26][R56.64+0x11], R31 ;  /* 0x0000111f3800e986 */ /* 0x0005e2000c10111a */
[----:B------:R-:W-:Y:S01]  /*aa10*/  LOP3.LUT P6, RZ, R10, 0x8, RZ, 0xc0, !PT ;  /* 0x000000080aff7812 */ /* 0x000fe200078cc0ff */
[----:B------:R-:W3:Y:S01]  /*aa20*/  @!P5 LDC.64 R24, c[0x0][0x5c0] ;  /* 0x00017000ff18db82 */ /* 0x000ee20000000a00 */
[----:B-1----:R-:W-:-:S02]  /*aa30*/  F2FP.SATFINITE.E4M3.F32.PACK_AB_MERGE_C R29, RZ, R146, RZ ;  /* 0x00000092ff1d723e */ /* 0x002fc400048070ff */
[----:B------:R-:W-:Y:S02]  /*aa40*/  P2R R28, PR, RZ, 0x40 ;  /* 0x00000040ff1c7803 */ /* 0x000fe40000000000 */
[----:B------:R-:W-:Y:S02]  /*aa50*/  LOP3.LUT P6, RZ, R111, 0x100, RZ, 0xc0, !PT ;  /* 0x000001006fff7812 */ /* 0x000fe400078cc0ff */
[----:B--2---:R-:W-:Y:S02]  /*aa60*/  F2FP.SATFINITE.E4M3.F32.PACK_AB_MERGE_C R31, RZ, R144, RZ ;  /* 0x00000090ff1f723e */ /* 0x004fe400048070ff */
[----:B0-----:R-:W-:-:S05]  /*aa70*/  @!P2 IADD3 R6, P1, R197, R6, RZ ;  /* 0x00000006c506a210 */ /* 0x001fca0007f3e0ff */
[----:B------:R-:W-:Y:S01]  /*aa80*/  @!P2 IMAD.X R7, R198, 0x1, R7, P1 ;  /* 0x00000001c607a824 */ /* 0x000fe200008e0607 */
[----:B---3--:R-:W-:-:S04]  /*aa90*/  @!P5 IADD3 R24, P1, R195, R24, RZ ;  /* 0x00000018c318d210 */ /* 0x008fc80007f3e0ff */
[----:B------:R0:W-:Y:S01]  /*aaa0*/  @!P2 STG.E.U8 desc[UR26][R6.64+0x10], R145 ;  /* 0x000010910600a986 */ /* 0x0001e2000c10111a */
[----:B------:R-:W-:Y:S01]  /*aab0*/  LOP3.LUT P2, RZ, R111, 0x1000, RZ, 0xc0, !PT ;  /* 0x000010006fff7812 */ /* 0x000fe2000784c0ff */
[----:B------:R-:W-:-:S05]  /*aac0*/  @!P5 IMAD.X R25, R192, 0x1, R25, P1 ;  /* 0x00000001c019d824 */ /* 0x000fca00008e0619 */
[----:B------:R1:W-:Y:S01]  /*aad0*/  @!P5 STG.E.U8 desc[UR26][R24.64+0x11], R29 ;  /* 0x0000111d1800d986 */ /* 0x0003e2000c10111a */
[C---:B------:R-:W-:Y:S01]  /*aae0*/  LOP3.LUT P5, RZ, R111.reuse, 0x2000, RZ, 0xc0, !PT ;  /* 0x000020006fff7812 */ /* 0x040fe200078ac0ff */
[----:B0-----:R-:W0:Y:S02]  /*aaf0*/  @!P3 LDC.64 R6, c[0x0][0x5c0] ;  /* 0x00017000ff06bb82 */ /* 0x001e240000000a00 */
[----:B------:R-:W-:Y:S01]  /*ab00*/  @!P0 STG.E.U8 desc[UR26][R52.64+0x18], R141 ;  /* 0x0000188d34008986 */ /* 0x000fe2000c10111a */
[----:B------:R-:W-:-:S03]  /*ab10*/  LOP3.LUT P0, RZ, R111, 0x4000, RZ, 0xc0, !PT ;  /* 0x000040006fff7812 */ /* 0x000fc6000780c0ff */
[----:B------:R2:W-:Y:S01]  /*ab20*/  @!P4 STG.E.U8 desc[UR26][R64.64+0x19], R31 ;  /* 0x0000191f4000c986 */ /* 0x0005e2000c10111a */
[----:B------:R-:W-:Y:S01]  /*ab30*/  LOP3.LUT P4, RZ, R111, 0x80000000, RZ, 0xc0, !PT ;  /* 0x800000006fff7812 */ /* 0x000fe2000788c0ff */
[----:B-1----:R-:W1:Y:S01]  /*ab40*/  @!P6 LDC.64 R24, c[0x0][0x5c0] ;  /* 0x00017000ff18eb82 */ /* 0x002e620000000a00 */
[----:B------:R-:W-:Y:S02]  /*ab50*/  F2FP.SATFINITE.E4M3.F32.PACK_AB_MERGE_C R29, RZ, R138, RZ ;  /* 0x0000008aff1d723e */ /* 0x000fe400048070ff */
[----:B--2---:R-:W-:Y:S02]  /*ab60*/  F2FP.SATFINITE.E4M3.F32.PACK_AB_MERGE_C R31, RZ, R134, RZ ;  /* 0x00000086ff1f723e */ /* 0x004fe400048070ff */
[----:B0-----:R-:W-:-:S05]  /*ab70*/  @!P3 IADD3 R6, P1, R193, R6, RZ ;  /* 0x00000006c106b210 */ /* 0x001fca0007f3e0ff */
[----:B------:R-:W-:Y:S01]  /*ab80*/  @!P3 IMAD.X R7, R196, 0x1, R7, P1 ;  /* 0x00000001c407b824 */ /* 0x000fe200008e0607 */
[----:B-1----:R-:W-:-:S04]  /*ab90*/  @!P6 IADD3 R24, P1, R191, R24, RZ ;  /* 0x00000018bf18e210 */ /* 0x002fc80007f3e0ff */
[----:B------:R0:W-:Y:S01]  /*aba0*/  @!P3 STG.E.U8 desc[UR26][R6.64+0x18], R137 ;  /* 0x000018890600b986 */ /* 0x0001e2000c10111a */
[----:B------:R-:W-:Y:S01]  /*abb0*/  LOP3.LUT P3, RZ, R111, 0x400000, RZ, 0xc0, !PT ;  /* 0x004000006fff7812 */ /* 0x000fe2000786c0ff */
[----:B------:R-:W-:Y:S01]  /*abc0*/  @!P6 IMAD.X R25, R194, 0x1, R25, P1 ;  /* 0x00000001c219e824 */ /* 0x000fe200008e0619 */
[----:B------:R-:W-:-:S04]  /*abd0*/  LOP3.LUT P1, RZ, R10, 0x1, RZ, 0xc0, !PT ;  /* 0x000000010aff7812 */ /* 0x000fc8000782c0ff */
[----:B------:R1:W-:Y:S01]  /*abe0*/  @!P6 STG.E.U8 desc[UR26][R24.64+0x19], R29 ;  /* 0x0000191d1800e986 */ /* 0x0003e2000c10111a */
[----:B------:R-:W-:Y:S01]  /*abf0*/  ISETP.NE.AND P6, PT, R28, RZ, PT ;  /* 0x000000ff1c00720c */ /* 0x000fe20003fc5270 */
[----:B0-----:R-:W0:Y:S08]  /*ac00*/  @!P2 LDC.64 R6, c[0x0][0x5c0] ;  /* 0x00017000ff06ab82 */ /* 0x001e300000000a00 */
[----:B-1----:R-:W1:Y:S01]  /*ac10*/  @!P5 LDC.64 R24, c[0x0][0x5c0] ;  /* 0x00017000ff18db82 */ /* 0x002e620000000a00 */
[----:B------:R-:W-:-:S03]  /*ac20*/  F2FP.SATFINITE.E4M3.F32.PACK_AB_MERGE_C R29, RZ, R132, RZ ;  /* 0x00000084ff1d723e */ /* 0x000fc600048070ff */
[----:B------:R-:W-:Y:S01]  /*ac30*/  @!P6 STG.E.U8 desc[UR26][R66.64+0x10], R135 ;  /* 0x000010874200e986 */ /* 0x000fe2000c10111a */
[----:B------:R-:W-:-:S03]  /*ac40*/  ISETP.NE.AND P6, PT, R30, RZ, PT ;  /* 0x000000ff1e00720c */ /* 0x000fc60003fc5270 */
[----:B------:R2:W-:Y:S01]  /*ac50*/  @!P1 STG.E.U8 desc[UR26][R68.64+0x11], R31 ;  /* 0x0000111f44009986 */ /* 0x0005e2000c10111a */
[----:B0-----:R-:W-:Y:S02]  /*ac60*/  @!P2 IADD3 R6, P1, R189, R6, RZ ;  /* 0x00000006bd06a210 */ /* 0x001fe40007f3e0ff */
[----:B--2---:R-:W-:-:S03]  /*ac70*/  F2FP.SATFINITE.E4M3.F32.PACK_AB_MERGE_C R31, RZ, R126, RZ ;  /* 0x0000007eff1f723e */ /* 0x004fc600048070ff */
[----:B------:R-:W-:Y:S01]  /*ac80*/  @!P2 IMAD.X R7, R190, 0x1, R7, P1 ;  /* 0x00000001be07a824 */ /* 0x000fe200008e0607 */
[----:B-1----:R-:W-:-:S04]  /*ac90*/  @!P5 IADD3 R24, P1, R187, R24, RZ ;  /* 0x00000018bb18d210 */ /* 0x002fc80007f3e0ff */
[----:B------:R0:W-:Y:S01]  /*aca0*/  @!P2 STG.E.U8 desc[UR26][R6.64+0x10], R131 ;  /* 0x000010830600a986 */ /* 0x0001e2000c10111a */
[----:B------:R-:W-:Y:S01]  /*acb0*/  ISETP.NE.AND P2, PT, R188, RZ, PT ;  /* 0x000000ffbc00720c */ /* 0x000fe20003f45270 */
[----:B------:R-:W-:-:S05]  /*acc0*/  @!P5 IMAD.X R25, R186, 0x1, R25, P1 ;  /* 0x00000001ba19d824 */ /* 0x000fca00008e0619 */
[----:B------:R1:W-:Y:S01]  /*acd0*/  @!P5 STG.E.U8 desc[UR26][R24.64+0x11], R29 ;  /* 0x0000111d1800d986 */ /* 0x0003e2000c10111a */
[C---:B------:R-:W-:Y:S01]  /*ace0*/  LOP3.LUT P5, RZ, R111.reuse, 0x20000000, RZ, 0xc0, !PT ;  /* 0x200000006fff7812 */ /* 0x040fe200078ac0ff */
[----:B0-----:R-:W0:Y:S02]  /*acf0*/  @!P0 LDC.64 R6, c[0x0][0x5c0] ;  /* 0x00017000ff068b82 */ /* 0x001e240000000a00 */
[----:B------:R-:W-:Y:S01]  /*ad00*/  @!P4 STG.E.U8 desc[UR26][R70.64+0x18], R127 ;  /* 0x0000187f4600c986 */ /* 0x000fe2000c10111a */
[C---:B------:R-:W-:Y:S02]  /*ad10*/  LOP3.LUT P4, RZ, R10.reuse, 0x4, RZ, 0xc0, !PT ;  /* 0x000000040aff7812 */ /* 0x040fe4000788c0ff */
[----:B------:R-:W-:Y:S01]  /*ad20*/  P2R R30, PR, RZ, 0x20 ;  /* 0x00000020ff1e7803 */ /* 0x000fe20000000000 */
[----:B------:R2:W-:Y:S01]  /*ad30*/  @!P3 STG.E.U8 desc[UR26][R72.64+0x19], R31 ;  /* 0x0000191f4800b986 */ /* 0x0005e2000c10111a */
[----:B------:R-:W-:Y:S01]  /*ad40*/  LOP3.LUT P3, RZ, R111, 0x40000000, RZ, 0xc0, !PT ;  /* 0x400000006fff7812 */ /* 0x000fe2000786c0ff */
[----:B-1----:R-:W1:Y:S01]  /*ad50*/  @!P2 LDC.64 R24, c[0x0][0x5c0] ;  /* 0x00017000ff18ab82 */ /* 0x002e620000000a00 */
[----:B------:R-:W-:-:S02]  /*ad60*/  LOP3.LUT P5, RZ, R10, 0x2, RZ, 0xc0, !PT ;  /* 0x000000020aff7812 */ /* 0x000fc400078ac0ff */
[----:B--2---:R-:W-:Y:S02]  /*ad70*/  F2FP.SATFINITE.E4M3.F32.PACK_AB_MERGE_C R31, RZ, R122, RZ ;  /* 0x0000007aff1f723e */ /* 0x004fe400048070ff */
[----:B0-----:R-:W-:-:S05]  /*ad80*/  @!P0 IADD3 R6, P1, R185, R6, RZ ;  /* 0x00000006b9068210 */ /* 0x001fca0007f3e0ff */
[----:B------:R-:W-:Y:S01]  /*ad90*/  @!P0 IMAD.X R7, R184, 0x1, R7, P1 ;  /* 0x00000001b8078824 */ /* 0x000fe200008e0607 */
[----:B-1----:R-:W-:-:S04]  /*ada0*/  @!P2 IADD3 R24, P1, R183, R24, RZ ;  /* 0x00000018b718a210 */ /* 0x002fc80007f3e0ff */
[----:B------:R-:W-:Y:S01]  /*adb0*/  @!P0 STG.E.U8 desc[UR26][R6.64+0x18], R125 ;  /* 0x0000187d06008986 */ /* 0x000fe2000c10111a */
[----:B------:R-:W-:Y:S01]  /*adc0*/  LOP3.LUT P0, RZ, R111, 0x10000000, RZ, 0xc0, !PT ;  /* 0x100000006fff7812 */ /* 0x000fe2000780c0ff */
[----:B------:R-:W-:Y:S01]  /*add0*/  @!P2 IMAD.X R25, R182, 0x1, R25, P1 ;  /* 0x00000001b619a824 */ /* 0x000fe200008e0619 */
[----:B------:R-:W-:-:S04]  /*ade0*/  ISETP.LT.OR P1, PT, R165, 0x21, !P6 ;  /* 0x00000021a500780c */ /* 0x000fc80007721670 */
[----:B------:R0:W-:Y:S09]  /*adf0*/  @!P2 STG.E.U8 desc[UR26][R24.64+0x19], R31 ;  /* 0x0000191f1800a986 */ /* 0x0001f2000c10111a */
[----:B------:R-:W1:Y:S01]  /*ae00*/  @!P1 LDC.64 R28, c[0x0][0x5c0] ;  /* 0x00017000ff1c9b82 */ /* 0x000e620000000a00 */
[----:B0-----:R-:W-:-:S02]  /*ae10*/  F2FP.SATFINITE.E4M3.F32.PACK_AB_MERGE_C R31, RZ, R120, RZ ;  /* 0x00000078ff1f723e */ /* 0x001fc400048070ff */
[----:B-1----:R-:W-:-:S05]  /*ae20*/  @!P1 IADD3 R28, P2, R26, R28, RZ ;  /* 0x0000001c1a1c9210 */ /* 0x002fca0007f5e0ff */
        /* <DEDUP_REMOVED lines=8> */
[C---:B------:R-:W-:Y:S02]  /*aeb0*/  ISETP.LT.OR P1, PT, R165.reuse, 0x29, !P6 ;  /* 0x00000029a500780c */ /* 0x040fe40007721670 */
[----:B------:R-:W-:Y:S01]  /*aec0*/  ISETP.LT.OR P6, PT, R165, 0x2a, !P6 ;  /* 0x0000002aa500780c */ /* 0x000fe200077c1670 */
[----:B------:R-:W-:Y:S01]  /*aed0*/  @!P4 STG.E.U8 desc[UR26][R74.64+0x20], R117 ;  /* 0x000020754a00c986 */ /* 0x000fe2000c10111a */
[----:B------:R-:W-:-:S03]  /*aee0*/  LOP3.LUT P4, RZ, R111, 0x10000, RZ, 0xc0, !PT ;  /* 0x000100006fff7812 */ /* 0x000fc6000788c0ff */
[----:B------:R1:W-:Y:S01]  /*aef0*/  @!P3 STG.E.U8 desc[UR26][R76.64+0x21], R29 ;  /* 0x0000211d4c00b986 */ /* 0x0003e2000c10111a */
[----:B------:R-:W-:Y:S02]  /*af00*/  LOP3.LUT P3, RZ, R111, 0x4000000, RZ, 0xc0, !PT ;  /* 0x040000006fff7812 */ /* 0x000fe4000786c0ff */
[----:B0-----:R-:W-:-:S03]  /*af10*/  F2FP.SATFINITE.E4M3.F32.PACK_AB_MERGE_C R31, RZ, R104, RZ ;  /* 0x00000068ff1f723e */ /* 0x001fc600048070ff */
[----:B------:R-:W0:Y:S01]  /*af20*/  @!P1 LDC.64 R24, c[0x0][0x5c0] ;  /* 0x00017000ff189b82 */ /* 0x000e220000000a00 */
[----:B-1----:R-:W-:-:S07]  /*af30*/  F2FP.SATFINITE.E4M3.F32.PACK_AB_MERGE_C R29, RZ, R116, RZ ;  /* 0x00000074ff1d723e */ /* 0x002fce00048070ff */
[----:B------:R-:W1:Y:S01]  /*af40*/  @!P6 LDC.64 R6, c[0x0][0x5c0] ;  /* 0x00017000ff06eb82 */ /* 0x000e620000000a00 */
[----:B0-----:R-:W-:-:S05]  /*af50*/  @!P1 IADD3 R24, P2, R26, R24, RZ ;  /* 0x000000181a189210 */ /* 0x001fca0007f5e0ff */
[----:B------:R-:W-:Y:S01]  /*af60*/  @!P1 IMAD.X R25, R170, 0x1, R25, P2 ;  /* 0x00000001aa199824 */ /* 0x000fe200010e0619 */
[----:B------:R-:W-:-:S04]  /*af70*/  LOP3.LUT P2, RZ, R111, 0x8000, RZ, 0xc0, !PT ;  /* 0x000080006fff7812 */ /* 0x000fc8000784c0ff */
[----:B------:R0:W-:Y:S01]  /*af80*/  @!P1 STG.E.U8 desc[UR26][R24.64+0x28], R115 ;  /* 0x0000287318009986 */ /* 0x0001e2000c10111a */
[----:B-1----:R-:W-:-:S05]  /*af90*/  @!P6 IADD3 R6, P1, R26, R6, RZ ;  /* 0x000000061a06e210 */ /* 0x002fca0007f3e0ff */
[----:B------:R-:W-:Y:S01]  /*afa0*/  @!P6 IMAD.X R7, R170, 0x1, R7, P1 ;  /* 0x00000001aa07e824 */ /* 0x000fe200008e0607 */
[----:B------:R-:W-:-:S04]  /*afb0*/  LOP3.LUT P1, RZ, R111, 0x8000000, RZ, 0xc0, !PT ;  /* 0x080000006fff7812 */ /* 0x000fc8000782c0ff */
[----:B------:R1:W-:Y:S01]  /*afc0*/  @!P6 STG.E.U8 desc[UR26][R6.64+0x29], R29 ;  /* 0x0000291d0600e986 */ /* 0x0003e2000c10111a */
[----:B------:R-:W-:Y:S02]  /*afd0*/  LOP3.LUT P6, RZ, R111, 0x20000, RZ, 0xc0, !PT ;  /* 0x000200006fff7812 */ /* 0x000fe400078cc0ff */
[----:B0-----:R-:W-:Y:S01]  /*afe0*/  F2FP.SATFINITE.E4M3.F32.PACK_AB_MERGE_C R25, RZ, R114, RZ ;  /* 0x00000072ff19723e */ /* 0x001fe200048070ff */
[----:B------:R-:W-:Y:S01]  /*aff0*/  @!P5 STG.E.U8 desc[UR26][R78.64+0x28], R113 ;  /* 0x000028714e00d986 */ /* 0x000fe2000c10111a */
[----:B------:R-:W-:Y:S02]  /*b000*/  ISETP.NE.AND P5, PT, R30, RZ, PT ;  /* 0x000000ff1e00720c */ /* 0x000fe40003fa5270 */
[----:B-1----:R-:W-:-:S07]  /*b010*/  F2FP.SATFINITE.E4M3.F32.PACK_AB_MERGE_C R29, RZ, R112, RZ ;  /* 0x00000070ff1d723e */ /* 0x002fce00048070ff */
[----:B------:R-:W0:Y:S04]  /*b020*/  @!P6 LDC.64 R6, c[0x0][0x5c0] ;  /* 0x00017000ff06eb82 */ /* 0x000e280000000a00 */
[----:B------:R1:W-:Y:S01]  /*b030*/  @!P5 STG.E.U8 desc[UR26][R80.64+0x29], R25 ;  /* 0x000029195000d986 */ /* 0x0003e2000c10111a */
[----:B------:R-:W-:-:S03]  /*b040*/  ISETP.NE.AND P5, PT, R181, RZ, PT ;  /* 0x000000ffb500720c */ /* 0x000fc60003fa5270 */
[----:B------:R-:W-:Y:S01]  /*b050*/  @!P0 STG.E.U8 desc[UR26][R82.64+0x20], R107 ;  /* 0x0000206b52008986 */ /* 0x000fe2000c10111a */
[----:B------:R-:W-:-:S03]  /*b060*/  ISETP.NE.AND P0, PT, R180, RZ, PT ;  /* 0x000000ffb400720c */ /* 0x000fc60003f05270 */
[----:B------:R2:W-:Y:S01]  /*b070*/  @!P1 STG.E.U8 desc[UR26][R84.64+0x21], R29 ;  /* 0x0000211d54009986 */ /* 0x0005e2000c10111a */
[----:B-1----:R-:W1:Y:S01]  /*b080*/  @!P4 LDC.64 R24, c[0x0][0x5c0] ;  /* 0x00017000ff18cb82 */ /* 0x002e620000000a00 */
[----:B0-----:R-:W-:-:S07]  /*b090*/  @!P6 IADD3 R6, P1, R179, R6, RZ ;  /* 0x00000006b306e210 */ /* 0x001fce0007f3e0ff */
[----:B------:R-:W0:Y:S01]  /*b0a0*/  @!P5 LDC.64 R34, c[0x0][0x5c0] ;  /* 0x00017000ff22db82 */ /* 0x000e220000000a00 */
[----:B--2---:R-:W-:Y:S01]  /*b0b0*/  F2FP.SATFINITE.E4M3.F32.PACK_AB_MERGE_C R29, RZ, R106, RZ ;  /* 0x0000006aff1d723e */ /* 0x004fe200048070ff */
[----:B------:R-:W-:-:S05]  /*b0c0*/  @!P6 IMAD.X R7, R178, 0x1, R7, P1 ;  /* 0x00000001b207e824 */ /* 0x000fca00008e0607 */
[----:B------:R2:W-:Y:S01]  /*b0d0*/  @!P6 STG.E.U8 desc[UR26][R6.64+0x20], R105 ;  /* 0x000020690600e986 */ /* 0x0005e2000c10111a */
[----:B------:R-:W-:Y:S02]  /*b0e0*/  LOP3.LUT P6, RZ, R111, 0x1000000, RZ, 0xc0, !PT ;  /* 0x010000006fff7812 */ /* 0x000fe400078cc0ff */
[----:B-1----:R-:W-:-:S05]  /*b0f0*/  @!P4 IADD3 R24, P1, R177, R24, RZ ;  /* 0x00000018b118c210 */ /* 0x002fca0007f3e0ff */
[----:B------:R-:W-:Y:S01]  /*b100*/  @!P4 IMAD.X R25, R176, 0x1, R25, P1 ;  /* 0x00000001b019c824 */ /* 0x000fe200008e0619 */
[----:B--2---:R-:W1:Y:S01]  /*b110*/  @!P2 LDC.64 R6, c[0x0][0x5c0] ;  /* 0x00017000ff06ab82 */ /* 0x004e620000000a00 */
[----:B------:R-:W-:-:S03]  /*b120*/  LOP3.LUT P1, RZ, R111, 0x800000, RZ, 0xc0, !PT ;  /* 0x008000006fff7812 */ /* 0x000fc6000782c0ff */
[----:B------:R2:W-:Y:S01]  /*b130*/  @!P4 STG.E.U8 desc[UR26][R24.64+0x21], R29 ;  /* 0x0000211d1800c986 */ /* 0x0005e2000c10111a */
[----:B------:R-:W-:-:S03]  /*b140*/  ISETP.NE.AND P4, PT, R175, RZ, PT ;  /* 0x000000ffaf00720c */ /* 0x000fc60003f85270 */
[----:B------:R-:W-:Y:S01]  /*b150*/  @!P3 STG.E.U8 desc[UR26][R86.64+0x28], R101 ;  /* 0x000028655600b986 */ /* 0x000fe2000c10111a */
[----:B------:R-:W-:-:S05]  /*b160*/  ISETP.NE.AND P3, PT, R173, RZ, PT ;  /* 0x000000ffad00720c */ /* 0x000fca0003f65270 */
[----:B------:R3:W-:Y:S01]  /*b170*/  @!P1 STG.E.U8 desc[UR26][R88.64+0x29], R31 ;  /* 0x0000291f58009986 */ /* 0x0007e2000c10111a */
[----:B--2---:R-:W-:-:S03]  /*b180*/  F2FP.SATFINITE.E4M3.F32.PACK_AB_MERGE_C R29, RZ, R98, RZ ;  /* 0x00000062ff1d723e */ /* 0x004fc600048070ff */
[----:B------:R-:W2:Y:S01]  /*b190*/  @!P4 LDC.64 R32, c[0x0][0x5c0] ;  /* 0x00017000ff20cb82 */ /* 0x000ea20000000a00 */
[----:B-1----:R-:W-:-:S07]  /*b1a0*/  @!P2 IADD3 R6, P1, R171, R6, RZ ;  /* 0x00000006ab06a210 */ /* 0x002fce0007f3e0ff */
[----:B------:R-:W1:Y:S01]  /*b1b0*/  @!P3 LDC.64 R24, c[0x0][0x5c0] ;  /* 0x00017000ff18bb82 */ /* 0x000e620000000a00 */
[----:B---3--:R-:W-:Y:S01]  /*b1c0*/  F2FP.SATFINITE.E4M3.F32.PACK_AB_MERGE_C R31, RZ, R102, RZ ;  /* 0x00000066ff1f723e */ /* 0x008fe200048070ff */
[----:B------:R-:W-:-:S05]  /*b1d0*/  @!P2 IMAD.X R7, R174, 0x1, R7, P1 ;  /* 0x00000001ae07a824 */ /* 0x000fca00008e0607 */
[----:B------:R3:W-:Y:S01]  /*b1e0*/  @!P2 STG.E.U8 desc[UR26][R6.64+0x28], R29 ;  /* 0x0000281d0600a986 */ /* 0x0007e2000c10111a */
[----:B------:R-:W-:Y:S02]  /*b1f0*/  ISETP.GE.AND P2, PT, R169, 0x101, PT ;  /* 0x00000101a900780c */ /* 0x000fe40003f46270 */
[----:B---3--:R-:W-:Y:S02]  /*b200*/  F2FP.SATFINITE.E4M3.F32.PACK_AB_MERGE_C R29, RZ, R100, RZ ;  /* 0x00000064ff1d723e */ /* 0x008fe400048070ff */
[----:B-1----:R-:W-:-:S05]  /*b210*/  @!P3 IADD3 R24, P1, R167, R24, RZ ;  /* 0x00000018a718b210 */ /* 0x002fca0007f3e0ff */
[----:B------:R-:W-:Y:S01]  /*b220*/  @!P3 IMAD.X R25, R172, 0x1, R25, P1 ;  /* 0x00000001ac19b824 */ /* 0x000fe200008e0619 */
[----:B------:R-:W-:-:S04]  /*b230*/  LOP3.LUT P1, RZ, R111, 0x2000000, RZ, 0xc0, !PT ;  /* 0x020000006fff7812 */ /* 0x000fc8000782c0ff */
[----:B------:R0:W-:Y:S01]  /*b240*/  @!P3 STG.E.U8 desc[UR26][R24.64+0x29], R31 ;  /* 0x0000291f1800b986 */ /* 0x0001e2000c10111a */
[----:B--2---:R-:W-:-:S05]  /*b250*/  @!P4 IADD3 R6, P3, R95, R32, RZ ;  /* 0x000000205f06c210 */ /* 0x004fca0007f7e0ff */
[----:B------:R-:W-:Y:S01]  /*b260*/  @!P4 IMAD.X R7, R94, 0x1, R33, P3 ;  /* 0x000000015e07c824 */ /* 0x000fe200018e0621 */
[C---:B------:R-:W-:Y:S02]  /*b270*/  ISETP.LT.OR P3, PT, R165.reuse, 0x29, !P0 ;  /* 0x00000029a500780c */ /* 0x040fe40004761670 */
[----:B------:R-:W-:Y:S01]  /*b280*/  @!P1 STG.E.U8 desc[UR26][R90.64+0x20], R99 ;  /* 0x000020635a009986 */ /* 0x000fe2000c10111a */
[C---:B------:R-:W-:Y:S02]  /*b290*/  ISETP.LT.OR P1, PT, R165.reuse, 0x29, !P2 ;  /* 0x00000029a500780c */ /* 0x040fe40005721670 */
[C---:B------:R-:W-:Y:S01]  /*b2a0*/  ISETP.LT.OR P2, PT, R165.reuse, 0x2a, !P2 ;  /* 0x0000002aa500780c */ /* 0x040fe20005741670 */
[----:B------:R-:W-:Y:S01]  /*b2b0*/  @!P6 STG.E.U8 desc[UR26][R92.64+0x21], R29 ;  /* 0x0000211d5c00e986 */ /* 0x000fe2000c10111a */
[----:B------:R-:W-:-:S03]  /*b2c0*/  ISETP.LT.OR P0, PT, R165, 0x2a, !P0 ;  /* 0x0000002aa500780c */ /* 0x000fc60004701670 */
[----:B------:R1:W-:Y:S01]  /*b2d0*/  @!P4 STG.E.U8 desc[UR26][R6.64+0x20], R97 ;  /* 0x000020610600c986 */ /* 0x0003e2000c10111a */
[----:B0-----:R-:W-:Y:S02]  /*b2e0*/  @!P5 IADD3 R24, P4, R27, R34, RZ ;  /* 0x000000221b18d210 */ /* 0x001fe40007f9e0ff */
[----:B------:R-:W-:-:S03]  /*b2f0*/  F2FP.SATFINITE.E4M3.F32.PACK_AB_MERGE_C R27, RZ, R22, RZ ;  /* 0x00000016ff1b723e */ /* 0x000fc600048070ff */
[----:B------:R-:W0:Y:S01]  /*b300*/  @!P1 LDC.64 R30, c[0x0][0x5c0] ;  /* 0x00017000ff1e9b82 */ /* 0x000e220000000a00 */
[----:B------:R-:W-:-:S05]  /*b310*/  @!P5 IMAD.X R25, R166, 0x1, R35, P4 ;  /* 0x00000001a619d824 */ /* 0x000fca00020e0623 */
[----:B------:R2:W-:Y:S01]  /*b320*/  @!P5 STG.E.U8 desc[UR26][R24.64+0x21], R27 ;  /* 0x0000211b1800d986 */ /* 0x0005e2000c10111a */
[----:B-1----:R-:W-:Y:S01]  /*b330*/  FMUL R6, R23, R11 ;  /* 0x0000000b17067220 */ /* 0x002fe20000400000 */
[----:B------:R-:W1:Y:S08]  /*b340*/  @!P2 LDC.64 R32, c[0x0][0x5c0] ;  /* 0x00017000ff20ab82 */ /* 0x000e700000000a00 */
[----:B------:R-:W3:Y:S01]  /*b350*/  @!P3 LDC.64 R34, c[0x0][0x5c0] ;  /* 0x00017000ff22bb82 */ /* 0x000ee20000000a00 */
[----:B--2---:R-:W-:-:S07]  /*b360*/  F2FP.SATFINITE.E4M3.F32.PACK_AB_MERGE_C R27, RZ, R96, RZ ;  /* 0x00000060ff1b723e */ /* 0x004fce00048070ff */
[----:B------:R-:W2:Y:S01]  /*b370*/  @!P0 LDC.64 R36, c[0x0][0x5c0] ;  /* 0x00017000ff248b82 */ /* 0x000ea20000000a00 */
[----:B0-----:R-:W-:-:S04]  /*b380*/  @!P1 IADD3 R28, P4, P5, R26, R30, R18 ;  /* 0x0000001e1a1c9210 */ /* 0x001fc80007d9e012 */
[----:B------:R-:W-:Y:S02]  /*b390*/  @!P1 IADD3.X R29, R170, R31, R16, P4, P5 ;  /* 0x0000001faa1d9210 */ /* 0x000fe400027ea410 */
[----:B------:R-:W-:Y:S02]  /*b3a0*/  F2FP.SATFINITE.E4M3.F32.PACK_AB_MERGE_C R31, RZ, R6, RZ ;  /* 0x00000006ff1f723e */ /* 0x000fe400048070ff */
[----:B-1----:R-:W-:-:S03]  /*b3b0*/  @!P2 IADD3 R22, P4, P5, R26, R32, R18 ;  /* 0x000000201a16a210 */ /* 0x002fc60007d9e012 */
[----:B------:R0:W-:Y:S01]  /*b3c0*/  @!P1 STG.E.U8 desc[UR26][R28.64+0x28], R31 ;  /* 0x0000281f1c009986 */ /* 0x0001e2000c10111a */
[----:B------:R-:W-:Y:S02]  /*b3d0*/  @!P2 IADD3.X R23, R170, R33, R16, P4, P5 ;  /* 0x00000021aa17a210 */ /* 0x000fe400027ea410 */
[----:B------:R-:W-:-:S03]  /*b3e0*/  @!P3 IADD3 R7, P4, P5, R17, R26, R18 ;  /* 0x0000001a1107b210 */ /* 0x000fc60007d9e012 */
[----:B------:R1:W-:Y:S01]  /*b3f0*/  @!P2 STG.E.U8 desc[UR26][R22.64+0x29], R27 ;  /* 0x0000291b1600a986 */ /* 0x0003e2000c10111a */
[----:B------:R-:W-:Y:S02]  /*b400*/  @!P3 IADD3.X R30, R13, R170, R16, P4, P5 ;  /* 0x000000aa0d1eb210 */ /* 0x000fe400027ea410 */
[----:B------:R-:W-:Y:S02]  /*b410*/  @!P0 IADD3 R33, P4, P5, R17, R26, R18 ;  /* 0x0000001a11218210 */ /* 0x000fe40007d9e012 */
[----:B---3--:R-:W-:Y:S02]  /*b420*/  @!P3 IADD3 R6, P1, R7, R34, RZ ;  /* 0x000000220706b210 */ /* 0x008fe40007f3e0ff */
[----:B------:R-:W-:Y:S02]  /*b430*/  @!P0 IADD3.X R170, R13, R170, R16, P4, P5 ;  /* 0x000000aa0daa8210 */ /* 0x000fe400027ea410 */
[----:B--2---:R-:W-:Y:S01]  /*b440*/  @!P0 IADD3 R24, P4, R33, R36, RZ ;  /* 0x0000002421188210 */ /* 0x004fe20007f9e0ff */
[----:B------:R-:W-:Y:S01]  /*b450*/  @!P3 IMAD.X R7, R30, 0x1, R35, P1 ;  /* 0x000000011e07b824 */ /* 0x000fe200008e0623 */
[----:B0-----:R-:W-:-:S03]  /*b460*/  F2FP.SATFINITE.E4M3.F32.PACK_AB_MERGE_C R29, RZ, R20, RZ ;  /* 0x00000014ff1d723e */ /* 0x001fc600048070ff */
[----:B------:R-:W-:Y:S01]  /*b470*/  @!P0 IMAD.X R25, R170, 0x1, R37, P4 ;  /* 0x00000001aa198824 */ /* 0x000fe200020e0625 */
[----:B------:R1:W-:Y:S04]  /*b480*/  @!P3 STG.E.U8 desc[UR26][R6.64+0x28], R21 ;  /* 0x000028150600b986 */ /* 0x0003e8000c10111a */
[----:B------:R1:W-:Y:S03]  /*b490*/  @!P0 STG.E.U8 desc[UR26][R24.64+0x29], R29 ;  /* 0x0000291d18008986 */ /* 0x0003e6000c10111a */
.L_x_40:
[----:B------:R-:W-:Y:S05]  /*b4a0*/  BSYNC B0 ;  /* 0x0000000000007941 */ /* 0x000fea0003800000 */
.L_x_36:
[----:B------:R-:W-:Y:S01]  /*b4b0*/  ULDC UR6, c[0x0][0xc] ;  /* 0x0000030000067ab9 */ /* 0x000fe20000000800 */
[----:B------:R-:W-:Y:S01]  /*b4c0*/  ULDC UR7, c[0x0][0x10] ;  /* 0x0000040000077ab9 */ /* 0x000fe20000000800 */
[----:B012---:R-:W0:Y:S01]  /*b4d0*/  LDC R7, c[0x0][0x14] ;  /* 0x00000500ff077b82 */ /* 0x007e220000000800 */
[----:B------:R-:W-:Y:S01]  /*b4e0*/  UIMAD.WIDE.U32 UR6, UR6, UR7, URZ ;  /* 0x00000007060672a5 */ /* 0x000fe2000f8e003f */
[----:B------:R-:W-:Y:S02]  /*b4f0*/  IMAD.MOV.U32 R165, RZ, RZ, -0x1 ;  /* 0xffffffffffa57424 */ /* 0x000fe400078e00ff */
[----:B-----5:R-:W-:-:S03]  /*b500*/  IMAD.MOV.U32 R6, RZ, RZ, -0x1 ;  /* 0xffffffffff067424 */ /* 0x020fc600078e00ff */
[----:B0-----:R-:W-:-:S04]  /*b510*/  IMAD.WIDE.U32 R2, R7, UR6, R2 ;  /* 0x0000000607027c25 */ /* 0x001fc8000f8e0002 */
[----:B------:R-:W-:Y:S01]  /*b520*/  IMAD R7, R7, UR7, RZ ;  /* 0x0000000707077c24 */ /* 0x000fe2000f8e02ff */
[----:B------:R-:W-:Y:S02]  /*b530*/  ULDC.64 UR6, c[0x0][0x650] ;  /* 0x0001940000067ab9 */ /* 0x000fe40000000a00 */
[----:B------:R-:W-:Y:S01]  /*b540*/  ISETP.GE.U32.AND P0, PT, R2, UR6, PT ;  /* 0x0000000602007c0c */ /* 0x000fe2000bf06070 */
[--C-:B------:R-:W-:Y:S01]  /*b550*/  IMAD.IADD R3, R3, 0x1, R7.reuse ;  /* 0x0000000103037824 */ /* 0x100fe200078e0207 */
[----:B------:R-:W-:-:S04]  /*b560*/  PRMT R7, RZ, 0x7610, R7 ;  /* 0x00007610ff077816 */ /* 0x000fc80000000007 */
[----:B------:R-:W-:-:S13]  /*b570*/  ISETP.GE.U32.AND.EX P0, PT, R3, UR7, PT, P0 ;  /* 0x0000000703007c0c */ /* 0x000fda000bf06100 */
[----:B------:R-:W-:Y:S05]  /*b580*/  @P0 BRA `(.L_x_41) ;  /* 0x0000000400640947 */ /* 0x000fea0003800000 */
[----:B------:R-:W0:Y:S01]  /*b590*/  S2R R30, SR_CTAID.X ;  /* 0x00000000001e7919 */ /* 0x000e220000002500 */
[----:B------:R-:W1:Y:S01]  /*b5a0*/  LDC.64 R24, c[0x0][0x628] ;  /* 0x00018a00ff187b82 */ /* 0x000e620000000a00 */
[----:B------:R-:W-:Y:S01]  /*b5b0*/  ULDC UR6, c[0x0][0x150] ;  /* 0x0000540000067ab9 */ /* 0x000fe20000000800 */
[----:B------:R-:W-:Y:S01]  /*b5c0*/  IMAD.MOV.U32 R22, RZ, RZ, R2 ;  /* 0x000000ffff167224 */ /* 0x000fe200078e0002 */
[----:B------:R-:W2:Y:S01]  /*b5d0*/  S2R R32, SR_CTAID.Y ;  /* 0x0000000000207919 */ /* 0x000ea20000002600 */
[----:B------:R-:W-:-:S04]  /*b5e0*/  IMAD.MOV.U32 R23, RZ, RZ, R3 ;  /* 0x000000ffff177224 */ /* 0x000fc800078e0003 */
[----:B------:R-:W4:Y:S08]  /*b5f0*/  LDC R33, c[0x0][0x144] ;  /* 0x00005100ff217b82 */ /* 0x000f300000000800 */
[----:B------:R-:W2:Y:S08]  /*b600*/  LDC R26, c[0x0][0x630] ;  /* 0x00018c00ff1a7b82 */ /* 0x000eb00000000800 */
[----:B------:R-:W2:Y:S01]  /*b610*/  LDC.64 R28, c[0x0][0x620] ;  /* 0x00018800ff1c7b82 */ /* 0x000ea20000000a00 */
[----:B-1----:R-:W-:-:S04]  /*b620*/  ISETP.NE.U32.AND P0, PT, R24, RZ, PT ;  /* 0x000000ff1800720c */ /* 0x002fc80003f05070 */
[----:B------:R-:W-:Y:S02]  /*b630*/  ISETP.NE.AND.EX P0, PT, R25, RZ, PT, P0 ;  /* 0x000000ff1900720c */ /* 0x000fe40003f05300 */
[----:B0-----:R-:W-:-:S05]  /*b640*/  I2FP.F32.U32 R6, R30 ;  /* 0x0000001e00067245 */ /* 0x001fca0000201000 */
[----:B------:R-:W-:-:S04]  /*b650*/  FMUL R6, R6, UR6 ;  /* 0x0000000606067c20 */ /* 0x000fc80008400000 */
[----:B------:R0:W1:Y:S02]  /*b660*/  F2I.U32.TRUNC.NTZ R31, R6 ;  /* 0x00000006001f7305 */ /* 0x000064000020f000 */
[----:B----4-:R-:W-:Y:S05]  /*b670*/  @!P0 BRA `(.L_x_42) ;  /* 0x0000000000288947 */ /* 0x010fea0003800000 */
[----:B------:R-:W4:Y:S02]  /*b680*/  LDC R7, c[0x0][0x634] ;  /* 0x00018d00ff077b82 */ /* 0x000f240000000800 */
[----:B----4-:R-:W-:-:S05]  /*b690*/  IADD3 R23, P0, R2, R7, RZ ;  /* 0x0000000702177210 */ /* 0x010fca0007f1e0ff */
[----:B------:R-:W-:-:S04]  /*b6a0*/  IMAD.X R27, RZ, RZ, R3, P0 ;  /* 0x000000ffff1b7224 */ /* 0x000fc800000e0603 */
[----:B0-----:R-:W-:-:S04]  /*b6b0*/  IMAD.WIDE.U32 R6, R27, R24, RZ ;  /* 0x000000181b067225 */ /* 0x001fc800078e00ff */
[----:B------:R-:W-:-:S04]  /*b6c0*/  IMAD.WIDE.U32 R20, P0, R23, R25, R6 ;  /* 0x0000001917147225 */ /* 0x000fc80007800006 */
[----:B------:R-:W-:-:S04]  /*b6d0*/  IMAD.WIDE.U32 R6, R23, R24, RZ ;  /* 0x0000001817067225 */ /* 0x000fc800078e00ff */
[----:B------:R-:W-:Y:S01]  /*b6e0*/  IMAD.X R23, RZ, RZ, RZ, P0 ;  /* 0x000000ffff177224 */ /* 0x000fe200000e06ff */
[----:B------:R-:W-:Y:S01]  /*b6f0*/  IADD3 RZ, P0, R7, R20, RZ ;  /* 0x0000001407ff7210 */ /* 0x000fe20007f1e0ff */
[----:B------:R-:W-:-:S04]  /*b700*/  IMAD.MOV.U32 R22, RZ, RZ, R21 ;  /* 0x000000ffff167224 */ /* 0x000fc800078e0015 */
[----:B------:R-:W-:-:S08]  /*b710*/  IMAD.WIDE.U32.X R22, R27, R25, R22, P0 ;  /* 0x000000191b167225 */ /* 0x000fd000000e0416 */
.L_x_42:
[----:B------:R-:W4:Y:S01]  /*b720*/  LDC.64 R38, c[0x0][0x640] ;  /* 0x00019000ff267b82 */ /* 0x000f220000000a00 */
[-C--:B--2---:R-:W-:Y:S01]  /*b730*/  SHF.R.U64 R27, R22, R26.reuse, R23 ;  /* 0x0000001a161b7219 */ /* 0x084fe20000001217 */
[----:B-1----:R-:W-:Y:S01]  /*b740*/  IMAD.MOV R31, RZ, RZ, -R31 ;  /* 0x000000ffff1f7224 */ /* 0x002fe200078e0a1f */
[----:B0-----:R-:W-:Y:S01]  /*b750*/  SHF.R.U32.HI R6, RZ, R26, R23 ;  /* 0x0000001aff067219 */ /* 0x001fe20000011617 */
[----:B------:R-:W-:Y:S01]  /*b760*/  ULDC UR6, c[0x0][0x154] ;  /* 0x0000550000067ab9 */ /* 0x000fe20000000800 */
[----:B------:R-:W-:Y:S01]  /*b770*/  IADD3 R21, P0, RZ, -R27, RZ ;  /* 0x8000001bff157210 */ /* 0x000fe20007f1e0ff */
[----:B------:R-:W-:Y:S02]  /*b780*/  IMAD R33, R33, R31, R30 ;  /* 0x0000001f21217224 */ /* 0x000fe400078e021e */
[----:B------:R-:W0:Y:S01]  /*b790*/  LDC R22, c[0x0][0x618] ;  /* 0x00018600ff167b82 */ /* 0x000e220000000800 */
[----:B------:R-:W-:Y:S02]  /*b7a0*/  IMAD.MOV.U32 R23, RZ, RZ, 0x1 ;  /* 0x00000001ff177424 */ /* 0x000fe400078e00ff */
[----:B------:R-:W-:-:S04]  /*b7b0*/  IMAD.X R7, RZ, RZ, ~R6, P0 ;  /* 0x000000ffff077224 */ /* 0x000fc800000e0e06 */
[-C--:B------:R-:W-:Y:S01]  /*b7c0*/  IMAD R20, R7, R28.reuse, RZ ;  /* 0x0000001c07147224 */ /* 0x080fe200078e02ff */
[----:B------:R-:W1:Y:S01]  /*b7d0*/  LDC R34, c[0x0][0x608] ;  /* 0x00018200ff227b82 */ /* 0x000e620000000800 */
[----:B------:R-:W-:-:S04]  /*b7e0*/  IMAD.WIDE.U32 R6, R21, R28, R2 ;  /* 0x0000001c15067225 */ /* 0x000fc800078e0002 */
[----:B------:R-:W-:Y:S01]  /*b7f0*/  IMAD R21, R21, R29, R20 ;  /* 0x0000001d15157224 */ /* 0x000fe200078e0214 */
[----:B------:R-:W-:Y:S02]  /*b800*/  I2FP.F32.U32 R20, R32 ;  /* 0x0000002000147245 */ /* 0x000fe40000201000 */
[----:B------:R-:W2:Y:S01]  /*b810*/  LDC R36, c[0x0][0x658] ;  /* 0x00019600ff247b82 */ /* 0x000ea20000000800 */
[----:B------:R-:W-:Y:S01]  /*b820*/  IMAD.IADD R7, R7, 0x1, R21 ;  /* 0x0000000107077824 */ /* 0x000fe200078e0215 */
[----:B----4-:R-:W-:Y:S01]  /*b830*/  ISETP.NE.U32.AND P0, PT, R38, RZ, PT ;  /* 0x000000ff2600720c */ /* 0x010fe20003f05070 */
[----:B------:R-:W-:Y:S01]  /*b840*/  FMUL R20, R20, UR6 ;  /* 0x0000000614147c20 */ /* 0x000fe20008400000 */
[----:B------:R-:W-:Y:S02]  /*b850*/  IMAD.MOV.U32 R21, RZ, RZ, -0x1 ;  /* 0xffffffffff157424 */ /* 0x000fe400078e00ff */
[----:B------:R-:W-:Y:S01]  /*b860*/  ISETP.NE.AND.EX P0, PT, R39, RZ, PT, P0 ;  /* 0x000000ff2700720c */ /* 0x000fe20003f05300 */
[----:B------:R4:W2:Y:S01]  /*b870*/  F2I.U32.TRUNC.NTZ R29, R20 ;  /* 0x00000014001d7305 */ /* 0x0008a2000020f000 */
[----:B------:R-:W3:Y:S01]  /*b880*/  LDC R31, c[0x0][0x148] ;  /* 0x00005200ff1f7b82 */ /* 0x000ee20000000800 */
[----:B0-----:R-:W-:-:S02]  /*b890*/  SHF.R.U64 R26, R6, R22, R7 ;  /* 0x00000016061a7219 */ /* 0x001fc40000001207 */
[----:B------:R-:W-:-:S05]  /*b8a0*/  SHF.R.U32.HI R7, RZ, R22, R7 ;  /* 0x00000016ff077219 */ /* 0x000fca0000011607 */
[----:B------:R-:W0:Y:S01]  /*b8b0*/  LDC R30, c[0x0][0x600] ;  /* 0x00018000ff1e7b82 */ /* 0x000e220000000800 */
[-CC-:B-1----:R-:W-:Y:S02]  /*b8c0*/  SHF.R.U64 R24, R26, R34.reuse, R7.reuse ;  /* 0x000000221a187219 */ /* 0x182fe40000001207 */
[----:B------:R-:W-:-:S05]  /*b8d0*/  SHF.R.U32.HI R7, RZ, R34, R7 ;  /* 0x00000022ff077219 */ /* 0x000fca0000011607 */
[----:B------:R-:W1:Y:S01]  /*b8e0*/  LDC R37, c[0x0][0x648] ;  /* 0x00019200ff257b82 */ /* 0x000e620000000800 */
[-CC-:B--2---:R-:W-:Y:S02]  /*b8f0*/  SHF.R.U64 R28, R24, R36.reuse, R7.reuse ;  /* 0x00000024181c7219 */ /* 0x184fe40000001207 */
[-C--:B------:R-:W-:Y:S02]  /*b900*/  SHF.L.U32 R21, R21, R36.reuse, RZ ;  /* 0x0000002415157219 */ /* 0x080fe400000006ff */
[-C--:B------:R-:W-:Y:S01]  /*b910*/  SHF.R.U32.HI R7, RZ, R36.reuse, R7 ;  /* 0x00000024ff077219 */ /* 0x080fe20000011607 */
[----:B------:R-:W-:Y:S01]  /*b920*/  IMAD.MOV.U32 R6, RZ, RZ, R28 ;  /* 0x000000ffff067224 */ /* 0x000fe200078e001c */
[----:B------:R-:W-:Y:S01]  /*b930*/  SHF.L.U32 R168, R23, R36, RZ ;  /* 0x0000002417a87219 */ /* 0x000fe200000006ff */
[----:B------:R-:W2:Y:S01]  /*b940*/  LDC R40, c[0x0][0x638] ;  /* 0x00018e00ff287b82 */ /* 0x000ea20000000800 */
[----:B------:R-:W-:-:S07]  /*b950*/  LOP3.LUT R35, RZ, R21, RZ, 0x33, !PT ;  /* 0x00000015ff237212 */ /* 0x000fce00078e33ff */
[----:B------:R-:W0:Y:S01]  /*b960*/  LDC R41, c[0x0][0x610] ;  /* 0x00018400ff297b82 */ /* 0x000e220000000800 */
[----:B----4-:R-:W-:Y:S05]  /*b970*/  @!P0 BRA `(.L_x_43) ;  /* 0x0000000000288947 */ /* 0x010fea0003800000 */
        /* <DEDUP_REMOVED lines=10> */
.L_x_43:
[----:B------:R-:W-:Y:S01]  /*ba20*/  ISETP.NE.AND P0, PT, R0, 0x1, PT ;  /* 0x000000010000780c */ /* 0x000fe20003f05270 */
[----:B0-----:R-:W-:Y:S01]  /*ba30*/  VIADD R23, R30, 0xffffffff ;  /* 0xffffffff1e177836 */ /* 0x001fe20000000000 */
[----:B-1----:R-:W-:Y:S01]  /*ba40*/  SHF.R.U64 R6, R6, R37, R7 ;  /* 0x0000002506067219 */ /* 0x002fe20000001207 */
[----:B------:R-:W-:Y:S01]  /*ba50*/  IMAD.MOV R29, RZ, RZ, -R29 ;  /* 0x000000ffff1d7224 */ /* 0x000fe200078e0a1d */
[----:B------:R-:W-:-:S03]  /*ba60*/  LOP3.LUT R21, R24, R35, RZ, 0xc0, !PT ;  /* 0x0000002318157212 */ /* 0x000fc600078ec0ff */
[----:B------:R-:W-:Y:S02]  /*ba70*/  IMAD.MOV R7, RZ, RZ, -R6 ;  /* 0x000000ffff077224 */ /* 0x000fe400078e0a06 */
[----:B------:R-:W-:Y:S01]  /*ba80*/  IMAD R168, R168, R6, R21 ;  /* 0x00000006a8a87224 */ /* 0x000fe200078e0215 */
[----:B------:R-:W-:Y:S01]  /*ba90*/  LOP3.LUT R21, R26, R23, RZ, 0xc0, !PT ;  /* 0x000000171a157212 */ /* 0x000fe200078ec0ff */
[----:B--2---:R-:W-:Y:S02]  /*baa0*/  IMAD R6, R7, R40, R28 ;  /* 0x0000002807067224 */ /* 0x004fe400078e021c */
[----:B---3--:R-:W-:Y:S02]  /*bab0*/  @P0 IMAD R33, R31, R29, R32 ;  /* 0x0000001d1f210224 */ /* 0x008fe400078e0220 */
[----:B------:R-:W-:Y:S02]  /*bac0*/  IMAD R21, R6, R30, R21 ;  /* 0x0000001e06157224 */ /* 0x000fe400078e0215 */
[----:B------:R-:W-:-:S02]  /*bad0*/  IMAD R168, R168, R41, R33 ;  /* 0x00000029a8a87224 */ /* 0x000fc400078e0221 */
[----:B------:R-:W-:Y:S02]  /*bae0*/  IMAD.MOV.U32 R7, RZ, RZ, 0x1 ;  /* 0x00000001ff077424 */ /* 0x000fe400078e00ff */
[----:B------:R-:W-:Y:S01]  /*baf0*/  IMAD.MOV.U32 R6, RZ, RZ, R27 ;  /* 0x000000ffff067224 */ /* 0x000fe200078e001b */
[----:B------:R-:W-:Y:S02]  /*bb00*/  SEL R165, R21, R168, !P0 ;  /* 0x000000a815a57207 */ /* 0x000fe40004000000 */
[----:B------:R-:W-:-:S07]  /*bb10*/  SEL R168, R168, R21, !P0 ;  /* 0x00000015a8a87207 */ /* 0x000fce0004000000 */
.L_x_41:
[----:B------:R-:W-:Y:S01]  /*bb20*/  UIADD3 UR5, UR9, UR5, URZ ;  /* 0x0000000509057290 */ /* 0x000fe2000fffe03f */
[----:B------:R-:W-:Y:S01]  /*bb30*/  LOP3.LUT P0, RZ, R7, 0xff, RZ, 0xc0, !PT ;  /* 0x000000ff07ff7812 */ /* 0x000fe2000780c0ff */
[----:B------:R-:W-:Y:S02]  /*bb40*/  IMAD.MOV.U32 R7, RZ, RZ, R168 ;  /* 0x000000ffff077224 */ /* 0x000fe400078e00a8 */
[----:B------:R-:W-:Y:S02]  /*bb50*/  USHF.R.U32.HI UR6, URZ, 0x3, UR5 ;  /* 0x000000033f067899 */ /* 0x000fe40008011605 */
[----:B------:R-:W-:Y:S02]  /*bb60*/  UISETP.GT.U32.AND UP1, UPT, UR5, 0x7, UPT ;  /* 0x000000070500788c */ /* 0x000fe4000bf24070 */
[----:B------:R-:W-:Y:S02]  /*bb70*/  ULOP3.LUT UR6, UR6, 0x1, URZ, 0xc0, !UPT ;  /* 0x0000000106067892 */ /* 0x000fe4000f8ec03f */
[----:B------:R-:W-:-:S02]  /*bb80*/  UISETP.LT.U32.AND UP1, UPT, UR9, 0x8, UP1 ;  /* 0x000000080900788c */ /* 0x000fc40008f21070 */
[----:B------:R-:W-:Y:S02]  /*bb90*/  UISETP.NE.U32.AND UP0, UPT, UR6, 0x1, UPT ;  /* 0x000000010600788c */ /* 0x000fe4000bf05070 */
[----:B------:R-:W-:Y:S02]  /*bba0*/  USEL UR7, URZ, 0x1, !UP1 ;  /* 0x000000013f077887 */ /* 0x000fe4000c800000 */
[----:B------:R-:W-:Y:S02]  /*bbb0*/  UISETP.GT.U32.AND UP0, UPT, UR9, 0x7, !UP0 ;  /* 0x000000070900788c */ /* 0x000fe4000c704070 */
[----:B------:R-:W-:Y:S02]  /*bbc0*/  ULOP3.LUT UR5, UR5, 0x7, URZ, 0xc0, !UPT ;  /* 0x0000000705057892 */ /* 0x000fe4000f8ec03f */
[----:B------:R-:W-:-:S04]  /*bbd0*/  USEL UR6, URZ, 0x1, !UP0 ;  /* 0x000000013f067887 */ /* 0x000fc8000c000000 */
[----:B------:R-:W-:Y:S01]  /*bbe0*/  ULOP3.LUT UR4, UR6, UR4, UR7, 0x96, !UPT ;  /* 0x0000000406047292 */ /* 0x000fe2000f8e9607 */
[----:B------:R-:W-:Y:S11]  /*bbf0*/  @P0 BRA `(.L_x_44) ;  /* 0xffffff5400c40947 */ /* 0x000ff6000383ffff */
[----:B------:R-:W-:Y:S05]  /*bc00*/  EXIT ;  /* 0x000000000000794d */ /* 0x000fea0003800000 */
.L_x_8:
[----:B0-----:R-:W-:Y:S01]  /*bc10*/  ULDC.64 UR4, c[0x0][0x650] ;  /* 0x0001940000047ab9 */ /* 0x001fe20000000a00 */
        /* <DEDUP_REMOVED lines=25> */
.L_x_46:
[----:B------:R-:W0:Y:S01]  /*bdb0*/  LDC.64 R28, c[0x0][0x640] ;  /* 0x00019000ff1c7b82 */ /* 0x000e220000000a00 */
[-CC-:B------:R-:W-:Y:S01]  /*bdc0*/  SHF.R.U64 R14, R18, R10.reuse, R19.reuse ;  /* 0x0000000a120e7219 */ /* 0x180fe20000001213 */
[----:B------:R-:W-:Y:S01]  /*bdd0*/  IMAD.MOV.U32 R31, RZ, RZ, 0x1 ;  /* 0x00000001ff1f7424 */ /* 0x000fe200078e00ff */
[----:B------:R-:W-:Y:S02]  /*bde0*/  SHF.R.U32.HI R7, RZ, R10, R19 ;  /* 0x0000000aff077219 */ /* 0x000fe40000011613 */
[----:B------:R-:W-:-:S03]  /*bdf0*/  IADD3 R17, P0, RZ, -R14, RZ ;  /* 0x8000000eff117210 */ /* 0x000fc60007f1e0ff */
[----:B------:R-:W1:Y:S02]  /*be00*/  LDC R16, c[0x0][0x618] ;  /* 0x00018600ff107b82 */ /* 0x000e640000000800 */
[----:B------:R-:W-:Y:S02]  /*be10*/  IMAD.X R7, RZ, RZ, ~R7, P0 ;  /* 0x000000ffff077224 */ /* 0x000fe400000e0e07 */
[----:B------:R-:W-:-:S04]  /*be20*/  IMAD.WIDE.U32 R8, R17, R24, R2 ;  /* 0x0000001811087225 */ /* 0x000fc800078e0002 */
[----:B------:R-:W2:Y:S01]  /*be30*/  LDC R18, c[0x0][0x608] ;  /* 0x00018200ff127b82 */ /* 0x000ea20000000800 */
[----:B------:R-:W-:-:S04]  /*be40*/  IMAD R10, R7, R24, RZ ;  /* 0x00000018070a7224 */ /* 0x000fc800078e02ff */
[----:B------:R-:W-:-:S03]  /*be50*/  IMAD R7, R17, R25, R10 ;  /* 0x0000001911077224 */ /* 0x000fc600078e020a */
        /* <DEDUP_REMOVED lines=10> */
[----:B------:R-:W-:-:S05]  /*bf00*/  SHF.R.U32.HI R7, RZ, R18, R7 ;  /* 0x00000012ff077219 */ /* 0x000fca0000011607 */
        /* <DEDUP_REMOVED lines=18> */
.L_x_47:
[----:B------:R-:W-:Y:S01]  /*c030*/  ISETP.NE.AND P0, PT, R0, 0x1, PT ;  /* 0x000000010000780c */ /* 0x000fe20003f05270 */
[----:B0-----:R-:W-:Y:S01]  /*c040*/  VIADD R13, R23, 0xffffffff ;  /* 0xffffffff170d7836 */ /* 0x001fe20000000000 */
[----:B-1----:R-:W-:Y:S01]  /*c050*/  SHF.R.U64 R8, R8, R25, R9 ;  /* 0x0000001908087219 */ /* 0x002fe20000001209 */
[----:B------:R-:W-:Y:S01]  /*c060*/  IMAD.MOV.U32 R18, RZ, RZ, R14 ;  /* 0x000000ffff127224 */ /* 0x000fe200078e000e */
[----:B------:R-:W-:Y:S02]  /*c070*/  SHF.L.U32 R31, R31, R26, RZ ;  /* 0x0000001a1f1f7219 */ /* 0x000fe400000006ff */
[----:B------:R-:W-:Y:S01]  /*c080*/  LOP3.LUT R7, R22, R33, RZ, 0xc0, !PT ;  /* 0x0000002116077212 */ /* 0x000fe200078ec0ff */
[----:B------:R-:W-:Y:S01]  /*c090*/  IMAD.MOV R9, RZ, RZ, -R8 ;  /* 0x000000ffff097224 */ /* 0x000fe200078e0a08 */
[----:B------:R-:W-:-:S03]  /*c0a0*/  LOP3.LUT R10, R10, R13, RZ, 0xc0, !PT ;  /* 0x0000000d0a0a7212 */ /* 0x000fc600078ec0ff */
[----:B------:R-:W-:Y:S02]  /*c0b0*/  IMAD R8, R31, R8, R7 ;  /* 0x000000081f087224 */ /* 0x000fe400078e0207 */
[----:B------:R-:W-:Y:S02]  /*c0c0*/  @P0 IMAD R11, R15, R20, R12 ;  /* 0x000000140f0b0224 */ /* 0x000fe400078e020c */
[----:B--2---:R-:W-:Y:S02]  /*c0d0*/  IMAD R7, R9, R27, R24 ;  /* 0x0000001b09077224 */ /* 0x004fe400078e0218 */
[----:B---3--:R-:W-:Y:S02]  /*c0e0*/  IMAD R9, R8, R30, R11 ;  /* 0x0000001e08097224 */ /* 0x008fe400078e020b */
[----:B------:R-:W-:Y:S02]  /*c0f0*/  IMAD.MOV.U32 R8, RZ, RZ, 0x1 ;  /* 0x00000001ff087424 */ /* 0x000fe400078e00ff */
[----:B------:R-:W-:-:S03]  /*c100*/  IMAD R10, R7, R23, R10 ;  /* 0x00000017070a7224 */ /* 0x000fc600078e020a */
[----:B------:R-:W-:Y:S02]  /*c110*/  PRMT R7, R8, 0x7610, R7 ;  /* 0x0000761008077816 */ /* 0x000fe40000000007 */
[----:B------:R-:W-:Y:S02]  /*c120*/  SEL R8, R10, R9, !P0 ;  /* 0x000000090a087207 */ /* 0x000fe40004000000 */
[----:B------:R-:W-:-:S07]  /*c130*/  SEL R9, R9, R10, !P0 ;  /* 0x0000000a09097207 */ /* 0x000fce0004000000 */
.L_x_45:
[----:B------:R-:W-:-:S08]  /*c140*/  NOP ;  /* 0x0000000000007918 */ /* 0x000fd00000000000 */
[----:B------:R-:W0:-:S00]  /*c150*/  USETMAXREG.DEALLOC.CTAPOOL 0x28 ;  /* 0x00000028000079c8 */ /* 0x000e0000080e0500 */
[----:B0-----:R-:W-:-:S13]  /*c160*/  ISETP.NE.AND P0, PT, R6, RZ, PT ;  /* 0x000000ff0600720c */ /* 0x001fda0003f05270 */
[----:B------:R-:W-:Y:S05]  /*c170*/  @P0 EXIT ;  /* 0x000000000000094d */ /* 0x000fea0003800000 */
[----:B------:R-:W-:Y:S01]  /*c180*/  LOP3.LUT P0, RZ, R7, 0xff, RZ, 0xc0, !PT ;  /* 0x000000ff07ff7812 */ /* 0x000fe2000780c0ff */
[----:B------:R-:W-:Y:S02]  /*c190*/  IMAD.MOV.U32 R16, RZ, RZ, 0x1 ;  /* 0x00000001ff107424 */ /* 0x000fe400078e00ff */
[----:B------:R-:W-:-:S10]  /*c1a0*/  IMAD.MOV.U32 R15, RZ, RZ, RZ ;  /* 0x000000ffff0f7224 */ /* 0x000fd400078e00ff */
[----:B------:R-:W-:Y:S05]  /*c1b0*/  @!P0 BRA `(.L_x_48) ;  /* 0x0000000c00388947 */ /* 0x000fea0003800000 */
[----:B------:R-:W0:Y:S01]  /*c1c0*/  LDC R6, c[0x0][0x28c] ;  /* 0x0000a300ff067b82 */ /* 0x000e220000000800 */
[----:B------:R-:W1:Y:S01]  /*c1d0*/  S2R R13, SR_CgaCtaId ;  /* 0x00000000000d7919 */ /* 0x000e620000008800 */
[----:B------:R-:W-:Y:S01]  /*c1e0*/  ULDC UR5, c[0x0][0x600] ;  /* 0x0001800000057ab9 */ /* 0x000fe20000000800 */
[----:B------:R-:W-:Y:S01]  /*c1f0*/  ULDC UR4, c[0x0][0xc] ;  /* 0x0000030000047ab9 */ /* 0x000fe20000000800 */
[----:B------:R-:W-:Y:S01]  /*c200*/  UIADD3 UR16, UR5, -0x1, URZ ;  /* 0xffffffff05107890 */ /* 0x000fe2000fffe03f */
[----:B------:R-:W-:Y:S01]  /*c210*/  BSSY B0, `(.L_x_48) ;  /* 0x00000c8000007945 */ /* 0x000fe20003800000 */
[----:B------:R-:W-:Y:S01]  /*c220*/  ULDC UR6, c[0x0][0x658] ;  /* 0x0001960000067ab9 */ /* 0x000fe20000000800 */
[----:B------:R-:W-:Y:S01]  /*c230*/  ULDC UR5, c[0x0][0x10] ;  /* 0x0000040000057ab9 */ /* 0x000fe20000000800 */
[----:B------:R-:W-:Y:S01]  /*c240*/  UMOV UR7, 0xffffffff ;  /* 0xffffffff00077882 */ /* 0x000fe20000000000 */
[----:B------:R-:W-:Y:S01]  /*c250*/  UMOV UR8, 0x1 ;  /* 0x0000000100087882 */ /* 0x000fe20000000000 */
[----:B------:R-:W-:Y:S01]  /*c260*/  UIMAD.WIDE.U32 UR4, UR4, UR5, URZ ;  /* 0x00000005040472a5 */ /* 0x000fe2000f8e003f */
[----:B------:R-:W-:Y:S01]  /*c270*/  IMAD.MOV.U32 R12, RZ, RZ, 0x1 ;  /* 0x00000001ff0c7424 */ /* 0x000fe200078e00ff */
[----:B------:R-:W-:Y:S01]  /*c280*/  USHF.L.U32 UR7, UR7, UR6, URZ ;  /* 0x0000000607077299 */ /* 0x000fe2000800063f */
[----:B------:R-:W-:Y:S01]  /*c290*/  LOP3.LUT R17, R5, 0x2, RZ, 0xfc, !PT ;  /* 0x0000000205117812 */ /* 0x000fe200078efcff */
[----:B------:R-:W-:Y:S01]  /*c2a0*/  USHF.L.U32 UR18, UR8, UR6, URZ ;  /* 0x0000000608127299 */ /* 0x000fe2000800063f */
[----:B------:R-:W-:Y:S01]  /*c2b0*/  IMAD.MOV.U32 R16, RZ, RZ, 0x1 ;  /* 0x00000001ff107424 */ /* 0x000fe200078e00ff */
[----:B------:R-:W-:Y:S01]  /*c2c0*/  ULOP3.LUT UR17, URZ, UR7, URZ, 0x33, !UPT ;  /* 0x000000073f117292 */ /* 0x000fe2000f8e333f */
[----:B------:R-:W-:Y:S01]  /*c2d0*/  IMAD.MOV.U32 R15, RZ, RZ, RZ ;  /* 0x000000ffff0f7224 */ /* 0x000fe200078e00ff */
[----:B------:R-:W-:Y:S01]  /*c2e0*/  ULDC UR6, c[0x0][0x14] ;  /* 0x0000050000067ab9 */ /* 0x000fe20000000800 */
[----:B------:R-:W-:Y:S01]  /*c2f0*/  ULDC.64 UR22, c[0x0][0x198] ;  /* 0x0000660000167ab9 */ /* 0x000fe20000000a00 */
[----:B------:R-:W-:-:S02]  /*c300*/  UIMAD.WIDE.U32 UR20, UR4, UR6, URZ ;  /* 0x00000006041472a5 */ /* 0x000fc4000f8e003f */
[----:B------:R-:W-:Y:S01]  /*c310*/  UIMAD UR13, UR5, UR6, URZ ;  /* 0x00000006050d72a4 */ /* 0x000fe2000f8e023f */
[----:B0-----:R-:W-:-:S03]  /*c320*/  VIADD R6, R6, 0x3f ;  /* 0x0000003f06067836 */ /* 0x001fc60000000000 */
[----:B------:R-:W-:Y:S02]  /*c330*/  UIADD3 UR13, UR21, UR13, URZ ;  /* 0x0000000d150d7290 */ /* 0x000fe4000fffe03f */
[----:B------:R-:W-:-:S04]  /*c340*/  SHF.R.S32.HI R7, RZ, 0x1f, R6 ;  /* 0x0000001fff077819 */ /* 0x000fc80000011406 */
[----:B------:R-:W-:Y:S02]  /*c350*/  LEA.HI R7, R7, R6, RZ, 0x6 ;  /* 0x0000000607077211 */ /* 0x000fe400078f30ff */
[----:B-1----:R-:W-:Y:S02]  /*c360*/  LOP3.LUT R13, R13, 0x1, RZ, 0xc0, !PT ;  /* 0x000000010d0d7812 */ /* 0x002fe400078ec0ff */
[----:B------:R-:W-:-:S05]  /*c370*/  SHF.R.S32.HI R14, RZ, 0x6, R7 ;  /* 0x00000006ff0e7819 */ /* 0x000fca0000011407 */
[----:B------:R-:W-:-:S07]  /*c380*/  VIADD R11, R14, 0x1 ;  /* 0x000000010e0b7836 */ /* 0x000fce0000000000 */
.L_x_59:
[----:B------:R-:W-:-:S03]  /*c390*/  UMOV UR4, 0xffffffff ;  /* 0xffffffff00047882 */ /* 0x000fc60000000000 */
[----:B------:R-:W-:Y:S05]  /*c3a0*/  BRA.DIV UR4, `(.L_x_49) ;  /* 0x00000012043c7947 */ /* 0x000fea000b800000 */
[----:B------:R-:W-:-:S13]  /*c3b0*/  ELECT P0, URZ, PT ;  /* 0x00000000003f782f */ /* 0x000fda0003800000 */
.L_x_74:
[----:B------:R-:W0:Y:S01]  /*c3c0*/  LDC R6, c[0x0][0x28c] ;  /* 0x0000a300ff067b82 */ /* 0x000e220000000800 */
[----:B------:R-:W-:Y:S01]  /*c3d0*/  BSSY B1, `(.L_x_50) ;  /* 0x0000039000017945 */ /* 0x000fe20003800000 */
[----:B0-----:R-:W-:-:S13]  /*c3e0*/  ISETP.LT.OR P0, PT, R6, 0x1, !P0 ;  /* 0x000000010600780c */ /* 0x001fda0004701670 */
[----:B------:R-:W-:Y:S05]  /*c3f0*/  @P0 BRA `(.L_x_51) ;  /* 0x0000000000d80947 */ /* 0x000fea0003800000 */
[----:B------:R-:W-:Y:S02]  /*c400*/  IMAD R10, R8, 0x2, R13 ;  /* 0x00000002080a7824 */ /* 0x000fe400078e020d */
[----:B------:R-:W-:Y:S02]  /*c410*/  IMAD R20, R9, 0x180, RZ ;  /* 0x0000018009147824 */ /* 0x000fe400078e02ff */
[----:B------:R-:W-:Y:S02]  /*c420*/  IMAD.MOV.U32 R23, RZ, RZ, RZ ;  /* 0x000000ffff177224 */ /* 0x000fe400078e00ff */
[----:B------:R-:W-:Y:S02]  /*c430*/  IMAD.MOV.U32 R6, RZ, RZ, R11 ;  /* 0x000000ffff067224 */ /* 0x000fe400078e000b */
[----:B------:R-:W-:Y:S02]  /*c440*/  IMAD.MOV.U32 R7, RZ, RZ, R16 ;  /* 0x000000ffff077224 */ /* 0x000fe400078e0010 */
[----:B------:R-:W-:-:S02]  /*c450*/  IMAD.MOV.U32 R8, RZ, RZ, R15 ;  /* 0x000000ffff087224 */ /* 0x000fc400078e000f */
[----:B------:R-:W-:-:S07]  /*c460*/  IMAD R19, R10, 0x18, RZ ;  /* 0x000000180a137824 */ /* 0x000fce00078e02ff */
.L_x_54:
[----:B------:R-:W0:Y:S01]  /*c470*/  S2R R10, SR_CgaCtaId ;  /* 0x00000000000a7919 */ /* 0x000e220000008800 */
[----:B------:R-:W-:Y:S02]  /*c480*/  MOV R9, 0x400 ;  /* 0x0000040000097802 */ /* 0x000fe40000000f00 */
[----:B------:R-:W-:Y:S02]  /*c490*/  LOP3.LUT P1, RZ, R4, 0x7f, RZ, 0xc0, !PT ;  /* 0x0000007f04ff7812 */ /* 0x000fe4000782c0ff */
[----:B0-----:R-:W-:Y:S02]  /*c4a0*/  LEA R21, R10, R9, 0x18 ;  /* 0x000000090a157211 */ /* 0x001fe400078ec0ff */
[----:B------:R-:W-:-:S09]  /*c4b0*/  SHF.L.U32 R9, R7, 0x1f, RZ ;  /* 0x0000001f07097819 */ /* 0x000fd200000006ff */
[----:B------:R-:W0:Y:S01]  /*c4c0*/  @!P1 LDC R10, c[0x0][0x500] ;  /* 0x00014000ff0a9b82 */ /* 0x000e220000000800 */
[----:B------:R-:W-:-:S04]  /*c4d0*/  IMAD R22, R8, 0x8, R21 ;  /* 0x0000000808167824 */ /* 0x000fc800078e0215 */
[----:B------:R-:W1:Y:S02]  /*c4e0*/  SYNCS.PHASECHK.TRANS64.TRYWAIT P0, [R22+URZ+0x40], R9 ;  /* 0x00004009160075a7 */ /* 0x000e64000800017f */
[----:B-1----:R-:W-:Y:S05]  /*c4f0*/  @!P0 BRA `(.L_x_52) ;  /* 0x0000001000088947 */ /* 0x002fea0003800000 */
.L_x_75:
[----:B-1----:R-:W-:Y:S01]  /*c500*/  PRMT R9, R17, 0x9910, RZ ;  /* 0x0000991011097816 */ /* 0x002fe200000000ff */
[----:B0-----:R0:W-:Y:S03]  /*c510*/  @!P1 SYNCS.ARRIVE.TRANS64 RZ, [R22+URZ], R10 ;  /* 0x0000000a16ff99a7 */ /* 0x0011e6000800003f */
[----:B------:R-:W-:-:S13]  /*c520*/  ISETP.NE.AND P0, PT, R9, 0x2, PT ;  /* 0x000000020900780c */ /* 0x000fda0003f05270 */
[----:B0-----:R-:W-:Y:S05]  /*c530*/  @P0 BRA `(.L_x_53) ;  /* 0x0000000000040947 */ /* 0x001fea0003800000 */
[----:B------:R-:W-:Y:S01]  /*c540*/  BPT.TRAP 0x1 ;  /* 0x000000040000795c */ /* 0x000fe20000300000 */
.L_x_53:
[----:B------:R-:W-:Y:S01]  /*c550*/  IMAD R9, R8, 0x2, R13 ;  /* 0x0000000208097824 */ /* 0x000fe200078e020d */
[----:B------:R-:W-:Y:S01]  /*c560*/  R2UR UR9, R22 ;  /* 0x00000000160972ca */ /* 0x000fe200000e0000 */
[--C-:B------:R-:W-:Y:S01]  /*c570*/  IMAD R10, R8, 0x6000, R21.reuse ;  /* 0x00006000080a7824 */ /* 0x100fe200078e0215 */
[----:B------:R-:W-:Y:S01]  /*c580*/  UIADD3 UR4, UP0, UR22, 0xf0, URZ ;  /* 0x000000f016047890 */ /* 0x000fe2000ff1e03f */
[----:B------:R-:W-:Y:S01]  /*c590*/  IMAD R9, R9, 0x600, R21 ;  /* 0x0000060009097824 */ /* 0x000fe200078e0215 */
[----:B------:R-:W-:Y:S01]  /*c5a0*/  R2UR UR11, R20 ;  /* 0x00000000140b72ca */ /* 0x000fe200000e0000 */
[----:B------:R-:W-:Y:S01]  /*c5b0*/  VIADD R6, R6, 0xffffffff ;  /* 0xffffffff06067836 */ /* 0x000fe20000000000 */
[----:B------:R-:W-:Y:S01]  /*c5c0*/  R2UR UR5, R10 ;  /* 0x000000000a0572ca */ /* 0x000fe200000e0000 */
[----:B------:R-:W-:Y:S01]  /*c5d0*/  UIADD3 UR24, UP1, UR22, 0x1f0, URZ ;  /* 0x000001f016187890 */ /* 0x000fe2000ff3e03f */
[----:B------:R-:W-:Y:S01]  /*c5e0*/  R2UR UR8, R9 ;  /* 0x00000000090872ca */ /* 0x000fe200000e0000 */
[----:B------:R-:W-:Y:S01]  /*c5f0*/  VIADD R8, R8, 0x1 ;  /* 0x0000000108087836 */ /* 0x000fe20000000000 */
[----:B------:R-:W-:Y:S01]  /*c600*/  R2UR UR10, R23 ;  /* 0x00000000170a72ca */ /* 0x000fe200000e0000 */
[----:B------:R-:W-:Y:S01]  /*c610*/  UIADD3.X UR25, URZ, UR23, URZ, UP1, !UPT ;  /* 0x000000173f197290 */ /* 0x000fe20008ffe43f */
[----:B------:R-:W-:Y:S01]  /*c620*/  R2UR UR12, R18 ;  /* 0x00000000120c72ca */ /* 0x000fe200000e0000 */
[----:B------:R-:W-:Y:S01]  /*c630*/  UMOV UR6, 0x0 ;  /* 0x0000000000067882 */ /* 0x000fe20000000000 */
[----:B------:R-:W-:Y:S01]  /*c640*/  R2UR UR19, R19 ;  /* 0x00000000131372ca */ /* 0x000fe200000e0000 */
[----:B------:R-:W-:Y:S01]  /*c650*/  UMOV UR7, 0x10000000 ;  /* 0x1000000000077882 */ /* 0x000fe20000000000 */
[----:B------:R-:W-:Y:S01]  /*c660*/  ISETP.GT.AND P1, PT, R6, 0x1, PT ;  /* 0x000000010600780c */ /* 0x000fe20003f24270 */
[----:B------:R-:W-:Y:S01]  /*c670*/  UMOV UR26, 0x30000 ;  /* 0x00030000001a7882 */ /* 0x000fe20000000000 */
[C---:B------:R-:W-:Y:S01]  /*c680*/  ISETP.NE.AND P0, PT, R8.reuse, 0x8, PT ;  /* 0x000000080800780c */ /* 0x040fe20003f05270 */
[----:B------:R-:W-:Y:S01]  /*c690*/  UIADD3 UR14, UR5, 0x180, URZ ;  /* 0x00000180050e7890 */ /* 0x000fe2000fffe03f */
[----:B------:R-:W-:Y:S01]  /*c6a0*/  VIADD R23, R23, 0x40 ;  /* 0x0000004017177836 */ /* 0x000fe20000000000 */
[----:B------:R-:W-:Y:S01]  /*c6b0*/  UIADD3.X UR5, URZ, UR23, URZ, UP0, !UPT ;  /* 0x000000173f057290 */ /* 0x000fe200087fe43f */
[----:B------:R-:W-:Y:S01]  /*c6c0*/  SEL R10, RZ, 0x1, P0 ;  /* 0x00000001ff0a7807 */ /* 0x000fe20000000000 */
[----:B------:R-:W-:Y:S01]  /*c6d0*/  UIADD3 UR15, UR8, 0x30180, URZ ;  /* 0x00030180080f7890 */ /* 0x000fe2000fffe03f */
[----:B------:R-:W-:-:S02]  /*c6e0*/  SEL R8, R8, RZ, P0 ;  /* 0x000000ff08087207 */ /* 0x000fc40000000000 */
[----:B------:R-:W-:Y:S01]  /*c6f0*/  UMOV UR8, UR14 ;  /* 0x0000000e00087c82 */ /* 0x000fe20008000000 */
[----:B------:R-:W-:-:S03]  /*c700*/  LOP3.LUT R7, R7, R10, RZ, 0x3c, !PT ;  /* 0x0000000a07077212 */ /* 0x000fc600078e3cff */
[----:B------:R0:W-:Y:S02]  /*c710*/  UTMALDG.3D [UR8], [UR4], desc[UR6] ;  /* 0x00000608040075b4 */ /* 0x0001e40008011000 */
[----:B0-----:R-:W-:Y:S01]  /*c720*/  UMOV UR8, UR15 ;  /* 0x0000000f00087c82 */ /* 0x001fe20008000000 */
[----:B------:R-:W-:Y:S02]  /*c730*/  UMOV UR11, UR19 ;  /* 0x00000013000b7c82 */ /* 0x000fe40008000000 */
[----:B------:R0:W-:Y:S02]  /*c740*/  UTMALDG.3D.MULTICAST [UR8], [UR24], UR26, desc[UR6] ;  /* 0x00000608180073b4 */ /* 0x0001e4000801181a */
[----:B0-----:R-:W-:Y:S05]  /*c750*/  @P1 BRA `(.L_x_54) ;  /* 0xfffffffc00441947 */ /* 0x001fea000383ffff */
.L_x_51:
[----:B------:R-:W-:Y:S05]  /*c760*/  BSYNC B1 ;  /* 0x0000000000017941 */ /* 0x000fea0003800000 */
.L_x_50:
[----:B------:R-:W-:Y:S01]  /*c770*/  LOP3.LUT P1, RZ, R12, 0xff, RZ, 0xc0, !PT ;  /* 0x000000ff0cff7812 */ /* 0x000fe2000782c0ff */
[----:B------:R-:W-:Y:S01]  /*c780*/  IMAD.IADD R15, R14, 0x1, R15 ;  /* 0x000000010e0f7824 */ /* 0x000fe200078e020f */
[----:B------:R-:W-:Y:S01]  /*c790*/  IADD3 R2, P2, R2, UR20, RZ ;  /* 0x0000001402027c10 */ /* 0x000fe2000ff5e0ff */
[----:B------:R-:W-:Y:S01]  /*c7a0*/  ULDC.64 UR4, c[0x0][0x650] ;  /* 0x0001940000047ab9 */ /* 0x000fe20000000a00 */
[----:B------:R-:W-:Y:S01]  /*c7b0*/  BSSY B1, `(.L_x_55) ;  /* 0x000006b000017945 */ /* 0x000fe20003800000 */
[----:B------:R-:W-:Y:S01]  /*c7c0*/  IMAD.MOV.U32 R9, RZ, RZ, -0x1 ;  /* 0xffffffffff097424 */ /* 0x000fe200078e00ff */
[----:B------:R-:W-:Y:S01]  /*c7d0*/  ISETP.GT.U32.AND P0, PT, R15, 0x7, PT ;  /* 0x000000070f00780c */ /* 0x000fe20003f04070 */
[----:B------:R-:W-:Y:S01]  /*c7e0*/  IMAD.MOV.U32 R18, RZ, RZ, -0x1 ;  /* 0xffffffffff127424 */ /* 0x000fe200078e00ff */
[----:B------:R-:W-:Y:S02]  /*c7f0*/  SHF.R.U32.HI R6, RZ, 0x3, R15 ;  /* 0x00000003ff067819 */ /* 0x000fe4000001160f */
[----:B------:R-:W-:-:S02]  /*c800*/  ISETP.LT.U32.AND P0, PT, R14, 0x8, P0 ;  /* 0x000000080e00780c */ /* 0x000fc40000701070 */
[----:B------:R-:W-:Y:S01]  /*c810*/  IADD3.X R3, R3, UR13, RZ, P2, !PT ;  /* 0x0000000d03037c10 */ /* 0x000fe200097fe4ff */
[----:B------:R-:W0:Y:S01]  /*c820*/  @P1 S2R R8, SR_CgaCtaId ;  /* 0x0000000000081919 */ /* 0x000e220000008800 */
[----:B------:R-:W-:Y:S02]  /*c830*/  @P1 MOV R7, 0x400 ;  /* 0x0000040000071802 */ /* 0x000fe40000000f00 */
[----:B------:R-:W-:Y:S02]  /*c840*/  ISETP.GE.U32.AND P2, PT, R2, UR4, PT ;  /* 0x0000000402007c0c */ /* 0x000fe4000bf46070 */
[----:B------:R-:W-:Y:S02]  /*c850*/  LOP3.LUT R6, R6, 0x1, RZ, 0xc0, !PT ;  /* 0x0000000106067812 */ /* 0x000fe400078ec0ff */
[----:B------:R-:W-:Y:S02]  /*c860*/  LOP3.LUT R15, R15, 0x7, RZ, 0xc0, !PT ;  /* 0x000000070f0f7812 */ /* 0x000fe400078ec0ff */
[----:B------:R-:W-:-:S02]  /*c870*/  PRMT R12, RZ, 0x7610, R12 ;  /* 0x00007610ff0c7816 */ /* 0x000fc4000000000c */
[----:B0-----:R-:W-:Y:S01]  /*c880*/  @P1 LEA R7, R8, R7, 0x18 ;  /* 0x0000000708071211 */ /* 0x001fe200078ec0ff */
[----:B------:R-:W-:-:S03]  /*c890*/  IMAD.MOV.U32 R8, RZ, RZ, -0x1 ;  /* 0xffffffffff087424 */ /* 0x000fc600078e00ff */
[----:B------:R0:W-:Y:S01]  /*c8a0*/  @P1 SYNCS.ARRIVE.TRANS64.A1T0 RZ, [R7+URZ+0x98], RZ ;  /* 0x000098ff07ff19a7 */ /* 0x0001e2000810003f */
[----:B------:R-:W-:-:S04]  /*c8b0*/  ISETP.NE.U32.AND P1, PT, R6, 0x1, PT ;  /* 0x000000010600780c */ /* 0x000fc80003f25070 */
[----:B------:R-:W-:Y:S02]  /*c8c0*/  ISETP.GT.U32.AND P1, PT, R14, 0x7, !P1 ;  /* 0x000000070e00780c */ /* 0x000fe40004f24070 */
[----:B0-----:R-:W-:Y:S02]  /*c8d0*/  SEL R7, RZ, 0x1, !P0 ;  /* 0x00000001ff077807 */ /* 0x001fe40004000000 */
[----:B------:R-:W-:Y:S02]  /*c8e0*/  ISETP.GE.U32.AND.EX P0, PT, R3, UR5, PT, P2 ;  /* 0x0000000503007c0c */ /* 0x000fe4000bf06120 */
[----:B------:R-:W-:-:S04]  /*c8f0*/  SEL R6, RZ, 0x1, !P1 ;  /* 0x00000001ff067807 */ /* 0x000fc80004800000 */
[----:B------:R-:W-:Y:S02]  /*c900*/  LOP3.LUT R16, R6, R16, R7, 0x96, !PT ;  /* 0x0000001006107212 */ /* 0x000fe400078e9607 */
[----:B------:R-:W-:-:S05]  /*c910*/  PRMT R6, RZ, 0x7610, R6 ;  /* 0x00007610ff067816 */ /* 0x000fca0000000006 */
[----:B------:R-:W-:Y:S05]  /*c920*/  @P0 BRA `(.L_x_56) ;  /* 0x00000004004c0947 */ /* 0x000fea0003800000 */
[----:B------:R-:W0:Y:S01]  /*c930*/  S2R R19, SR_CTAID.X ;  /* 0x0000000000137919 */ /* 0x000e220000002500 */
[----:B------:R-:W-:Y:S01]  /*c940*/  ULDC.64 UR4, c[0x0][0x628] ;  /* 0x00018a0000047ab9 */ /* 0x000fe20000000a00 */
[----:B------:R-:W1:Y:S01]  /*c950*/  LDC R20, c[0x0][0x144] ;  /* 0x00005100ff147b82 */ /* 0x000e620000000800 */
[----:B------:R-:W-:Y:S01]  /*c960*/  ISETP.NE.U32.AND P0, PT, RZ, UR4, PT ;  /* 0x00000004ff007c0c */ /* 0x000fe2000bf05070 */
[----:B------:R-:W2:Y:S01]  /*c970*/  S2R R10, SR_CTAID.Y ;  /* 0x00000000000a7919 */ /* 0x000ea20000002600 */
[----:B------:R-:W-:Y:S01]  /*c980*/  ULDC UR7, c[0x0][0x630] ;  /* 0x00018c0000077ab9 */ /* 0x000fe20000000800 */
[----:B------:R-:W-:Y:S01]  /*c990*/  ULDC UR8, c[0x0][0x150] ;  /* 0x0000540000087ab9 */ /* 0x000fe20000000800 */
[----:B------:R-:W-:Y:S01]  /*c9a0*/  ISETP.NE.AND.EX P0, PT, RZ, UR5, PT, P0 ;  /* 0x00000005ff007c0c */ /* 0x000fe2000bf05300 */
[----:B------:R-:W-:Y:S02]  /*c9b0*/  IMAD.MOV.U32 R6, RZ, RZ, R2 ;  /* 0x000000ffff067224 */ /* 0x000fe400078e0002 */
[----:B------:R-:W-:Y:S01]  /*c9c0*/  IMAD.MOV.U32 R7, RZ, RZ, R3 ;  /* 0x000000ffff077224 */ /* 0x000fe200078e0003 */
[----:B0-----:R-:W-:-:S09]  /*c9d0*/  I2FP.F32.U32 R22, R19 ;  /* 0x0000001300167245 */ /* 0x001fd20000201000 */
[----:B------:R-:W-:Y:S05]  /*c9e0*/  @!P0 BRA `(.L_x_57) ;  /* 0x0000000000288947 */ /* 0x000fea0003800000 */
[----:B------:R-:W-:Y:S02]  /*c9f0*/  ULDC UR6, c[0x0][0x634] ;  /* 0x00018d0000067ab9 */ /* 0x000fe40000000800 */
[----:B------:R-:W-:-:S05]  /*ca00*/  IADD3 R7, P0, R2, UR6, RZ ;  /* 0x0000000602077c10 */ /* 0x000fca000ff1e0ff */
[----:B------:R-:W-:-:S04]  /*ca10*/  IMAD.X R21, RZ, RZ, R3, P0 ;  /* 0x000000ffff157224 */ /* 0x000fc800000e0603 */
[----:B------:R-:W-:-:S04]  /*ca20*/  IMAD.WIDE.U32 R8, R21, UR4, RZ ;  /* 0x0000000415087c25 */ /* 0x000fc8000f8e00ff */
[----:B------:R-:W-:-:S04]  /*ca30*/  IMAD.WIDE.U32 R8, P0, R7, UR5, R8 ;  /* 0x0000000507087c25 */ /* 0x000fc8000f800008 */
[----:B------:R-:W-:-:S04]  /*ca40*/  IMAD.WIDE.U32 R6, R7, UR4, RZ ;  /* 0x0000000407067c25 */ /* 0x000fc8000f8e00ff */
[----:B------:R-:W-:Y:S01]  /*ca50*/  IMAD.MOV.U32 R6, RZ, RZ, R9 ;  /* 0x000000ffff067224 */ /* 0x000fe200078e0009 */
[----:B------:R-:W-:Y:S01]  /*ca60*/  IADD3 RZ, P1, R7, R8, RZ ;  /* 0x0000000807ff7210 */ /* 0x000fe20007f3e0ff */
[----:B------:R-:W-:-:S04]  /*ca70*/  IMAD.X R7, RZ, RZ, RZ, P0 ;  /* 0x000000ffff077224 */ /* 0x000fc800000e06ff */
[----:B------:R-:W-:-:S08]  /*ca80*/  IMAD.WIDE.U32.X R6, R21, UR5, R6, P1 ;  /* 0x0000000515067c25 */ /* 0x000fd000088e0406 */
.L_x_57:
[----:B------:R-:W-:Y:S01]  /*ca90*/  FMUL R22, R22, UR8 ;  /* 0x0000000816167c20 */ /* 0x000fe20008400000 */
[--C-:B------:R-:W-:Y:S01]  /*caa0*/  SHF.R.U64 R18, R6, UR7, R7.reuse ;  /* 0x0000000706127c19 */ /* 0x100fe20008001207 */
[----:B------:R-:W-:Y:S01]  /*cab0*/  ULDC.64 UR4, c[0x0][0x620] ;  /* 0x0001880000047ab9 */ /* 0x000fe20000000a00 */
[----:B------:R-:W-:Y:S01]  /*cac0*/  SHF.R.U32.HI R6, RZ, UR7, R7 ;  /* 0x00000007ff067c19 */ /* 0x000fe20008011607 */
[----:B------:R-:W-:Y:S01]  /*cad0*/  ULDC.64 UR6, c[0x0][0x640] ;  /* 0x0001900000067ab9 */ /* 0x000fe20000000a00 */
[----:B------:R-:W-:Y:S01]  /*cae0*/  IADD3 R7, P0, RZ, -R18, RZ ;  /* 0x80000012ff077210 */ /* 0x000fe20007f1e0ff */
[----:B------:R-:W0:Y:S01]  /*caf0*/  F2I.U32.TRUNC.NTZ R22, R22 ;  /* 0x0000001600167305 */ /* 0x000e22000020f000 */
[----:B------:R-:W3:Y:S03]  /*cb00*/  LDC R21, c[0x0][0x148] ;  /* 0x00005200ff157b82 */ /* 0x000ee60000000800 */
[----:B------:R-:W-:Y:S01]  /*cb10*/  IMAD.X R6, RZ, RZ, ~R6, P0 ;  /* 0x000000ffff067224 */ /* 0x000fe200000e0e06 */
[----:B------:R-:W-:-:S03]  /*cb20*/  ISETP.NE.U32.AND P0, PT, RZ, UR6, PT ;  /* 0x00000006ff007c0c */ /* 0x000fc6000bf05070 */
[----:B------:R-:W-:Y:S01]  /*cb30*/  IMAD R6, R6, UR4, RZ ;  /* 0x0000000406067c24 */ /* 0x000fe2000f8e02ff */
[----:B------:R-:W-:-:S03]  /*cb40*/  ISETP.NE.AND.EX P0, PT, RZ, UR7, PT, P0 ;  /* 0x00000007ff007c0c */ /* 0x000fc6000bf05300 */
[C---:B------:R-:W-:Y:S01]  /*cb50*/  IMAD R9, R7.reuse, UR5, R6 ;  /* 0x0000000507097c24 */ /* 0x040fe2000f8e0206 */
[----:B------:R-:W-:Y:S01]  /*cb60*/  ULDC UR5, c[0x0][0x154] ;  /* 0x0000550000057ab9 */ /* 0x000fe20000000800 */
[----:B------:R-:W-:Y:S01]  /*cb70*/  IMAD.WIDE.U32 R6, R7, UR4, R2 ;  /* 0x0000000407067c25 */ /* 0x000fe2000f8e0002 */
[----:B------:R-:W-:-:S03]  /*cb80*/  ULDC UR4, c[0x0][0x618] ;  /* 0x0001860000047ab9 */ /* 0x000fc60000000800 */
[----:B0-----:R-:W-:Y:S02]  /*cb90*/  IMAD.MOV R8, RZ, RZ, -R22 ;  /* 0x000000ffff087224 */ /* 0x001fe400078e0a16 */
[----:B------:R-:W-:Y:S02]  /*cba0*/  IMAD.IADD R7, R7, 0x1, R9 ;  /* 0x0000000107077824 */ /* 0x000fe400078e0209 */
[----:B-1----:R-:W-:Y:S01]  /*cbb0*/  IMAD R19, R20, R8, R19 ;  /* 0x0000000814137224 */ /* 0x002fe200078e0213 */
[----:B--2---:R-:W-:Y:S02]  /*cbc0*/  I2FP.F32.U32 R8, R10 ;  /* 0x0000000a00087245 */ /* 0x004fe40000201000 */
[--C-:B------:R-:W-:Y:S02]  /*cbd0*/  SHF.R.U64 R20, R6, UR4, R7.reuse ;  /* 0x0000000406147c19 */ /* 0x100fe40008001207 */
[----:B------:R-:W-:Y:S01]  /*cbe0*/  SHF.R.U32.HI R7, RZ, UR4, R7 ;  /* 0x00000004ff077c19 */ /* 0x000fe20008011607 */
[----:B------:R-:W-:Y:S01]  /*cbf0*/  FMUL R8, R8, UR5 ;  /* 0x0000000508087c20 */ /* 0x000fe20008400000 */
[----:B------:R-:W-:-:S02]  /*cc00*/  ULDC UR4, c[0x0][0x608] ;  /* 0x0001820000047ab9 */ /* 0x000fc40000000800 */
[--C-:B------:R-:W-:Y:S01]  /*cc10*/  SHF.R.U64 R23, R20, UR4, R7.reuse ;  /* 0x0000000414177c19 */ /* 0x100fe20008001207 */
[----:B------:R0:W1:Y:S01]  /*cc20*/  F2I.U32.TRUNC.NTZ R24, R8 ;  /* 0x0000000800187305 */ /* 0x000062000020f000 */
[----:B------:R-:W-:Y:S01]  /*cc30*/  SHF.R.U32.HI R6, RZ, UR4, R7 ;  /* 0x00000004ff067c19 */ /* 0x000fe20008011607 */
[----:B------:R-:W-:-:S03]  /*cc40*/  ULDC UR4, c[0x0][0x658] ;  /* 0x0001960000047ab9 */ /* 0x000fc60000000800 */
[--C-:B------:R-:W-:Y:S02]  /*cc50*/  SHF.R.U64 R22, R23, UR4, R6.reuse ;  /* 0x0000000417167c19 */ /* 0x100fe40008001206 */
[----:B------:R-:W-:-:S03]  /*cc60*/  SHF.R.U32.HI R25, RZ, UR4, R6 ;  /* 0x00000004ff197c19 */ /* 0x000fc60008011606 */
[----:B------:R-:W-:Y:S02]  /*cc70*/  IMAD.MOV.U32 R6, RZ, RZ, R22 ;  /* 0x000000ffff067224 */ /* 0x000fe400078e0016 */
[----:B------:R-:W-:Y:S01]  /*cc80*/  IMAD.MOV.U32 R7, RZ, RZ, R25 ;  /* 0x000000ffff077224 */ /* 0x000fe200078e0019 */
[----:B0-----:R-:W-:Y:S06]  /*cc90*/  @!P0 BRA `(.L_x_58) ;  /* 0x0000000000288947 */ /* 0x001fec0003800000 */
        /* <DEDUP_REMOVED lines=10> */
.L_x_58:
[----:B------:R-:W-:Y:S01]  /*cd40*/  ISETP.NE.AND P0, PT, R0, 0x1, PT ;  /* 0x000000010000780c */ /* 0x000fe20003f05270 */
[----:B------:R-:W-:Y:S01]  /*cd50*/  ULDC UR4, c[0x0][0x648] ;  /* 0x0001920000047ab9 */ /* 0x000fe20000000800 */
[----:B------:R-:W-:Y:S01]  /*cd60*/  LOP3.LUT R23, R23, UR17, RZ, 0xc0, !PT ;  /* 0x0000001117177c12 */ /* 0x000fe2000f8ec0ff */
[----:B-1----:R-:W-:Y:S01]  /*cd70*/  IMAD.MOV R24, RZ, RZ, -R24 ;  /* 0x000000ffff187224 */ /* 0x002fe200078e0a18 */
[----:B------:R-:W-:Y:S01]  /*cd80*/  SHF.R.U64 R6, R6, UR4, R7 ;  /* 0x0000000406067c19 */ /* 0x000fe20008001207 */
[----:B------:R-:W-:Y:S01]  /*cd90*/  ULDC UR4, c[0x0][0x638] ;  /* 0x00018e0000047ab9 */ /* 0x000fe20000000800 */
[----:B------:R-:W-:Y:S01]  /*cda0*/  LOP3.LUT R9, R20, UR16, RZ, 0xc0, !PT ;  /* 0x0000001014097c12 */ /* 0x000fe2000f8ec0ff */
[----:B------:R-:W-:Y:S02]  /*cdb0*/  ULDC UR5, c[0x0][0x610] ;  /* 0x0001840000057ab9 */ /* 0x000fe40000000800 */
[----:B------:R-:W-:Y:S02]  /*cdc0*/  IMAD.MOV R7, RZ, RZ, -R6 ;  /* 0x000000ffff077224 */ /* 0x000fe400078e0a06 */
[----:B------:R-:W-:-:S02]  /*cdd0*/  IMAD R6, R6, UR18, R23 ;  /* 0x0000001206067c24 */ /* 0x000fc4000f8e0217 */
[----:B---3--:R-:W-:Y:S02]  /*cde0*/  @P0 IMAD R19, R21, R24, R10 ;  /* 0x0000001815130224 */ /* 0x008fe400078e020a */
[----:B------:R-:W-:Y:S01]  /*cdf0*/  IMAD R22, R7, UR4, R22 ;  /* 0x0000000407167c24 */ /* 0x000fe2000f8e0216 */
[----:B------:R-:W-:Y:S01]  /*ce00*/  ULDC UR4, c[0x0][0x600] ;  /* 0x0001800000047ab9 */ /* 0x000fe20000000800 */
[----:B------:R-:W-:Y:S02]  /*ce10*/  IMAD R19, R6, UR5, R19 ;  /* 0x0000000506137c24 */ /* 0x000fe4000f8e0213 */
[----:B------:R-:W-:Y:S02]  /*ce20*/  IMAD R22, R22, UR4, R9 ;  /* 0x0000000416167c24 */ /* 0x000fe4000f8e0209 */
[----:B------:R-:W-:-:S03]  /*ce30*/  IMAD.MOV.U32 R6, RZ, RZ, 0x1 ;  /* 0x00000001ff067424 */ /* 0x000fc600078e00ff */
[----:B------:R-:W-:Y:S02]  /*ce40*/  SEL R8, R22, R19, !P0 ;  /* 0x0000001316087207 */ /* 0x000fe40004000000 */
[----:B------:R-:W-:-:S07]  /*ce50*/  SEL R9, R19, R22, !P0 ;  /* 0x0000001613097207 */ /* 0x000fce0004000000 */
.L_x_56:
[----:B------:R-:W-:Y:S05]  /*ce60*/  BSYNC B1 ;  /* 0x0000000000017941 */ /* 0x000fea0003800000 */
.L_x_55:
[----:B------:R-:W-:-:S13]  /*ce70*/  LOP3.LUT P0, RZ, R6, 0xff, RZ, 0xc0, !PT ;  /* 0x000000ff06ff7812 */ /* 0x000fda000780c0ff */
[----:B------:R-:W-:Y:S05]  /*ce80*/  @P0 BRA `(.L_x_59) ;  /* 0xfffffff400400947 */ /* 0x000fea000383ffff */
[----:B------:R-:W-:Y:S05]  /*ce90*/  BSYNC B0 ;  /* 0x0000000000007941 */ /* 0x000fea0003800000 */
.L_x_48:
[----:B------:R-:W-:-:S03]  /*cea0*/  UMOV UR4, 0xffffffff ;  /* 0xffffffff00047882 */ /* 0x000fc60000000000 */
[----:B------:R-:W-:Y:S05]  /*ceb0*/  BRA.DIV UR4, `(.L_x_60) ;  /* 0x0000000604ac7947 */ /* 0x000fea000b800000 */
[----:B------:R-:W-:-:S13]  /*cec0*/  ELECT P0, URZ, PT ;  /* 0x00000000003f782f */ /* 0x000fda0003800000 */
.L_x_78:
[----:B------:R-:W-:Y:S04]  /*ced0*/  BSSY B0, `(.L_x_61) ;  /* 0x000004f000007945 */ /* 0x000fe80003800000 */
[----:B------:R-:W-:Y:S05]  /*cee0*/  @!P0 BRA `(.L_x_62) ;  /* 0x0000000400348947 */ /* 0x000fea0003800000 */
[----:B------:R-:W-:-:S04]  /*cef0*/  LOP3.LUT R5, R5, 0x2, RZ, 0xfc, !PT ;  /* 0x0000000205057812 */ /* 0x000fc800078efcff */
[----:B------:R-:W-:-:S13]  /*cf00*/  ISETP.NE.AND P0, PT, R5, 0x3, PT ;  /* 0x000000030500780c */ /* 0x000fda0003f05270 */
[----:B------:R-:W-:Y:S05]  /*cf10*/  @!P0 BRA `(.L_x_63) ;  /* 0x0000000000048947 */ /* 0x000fea0003800000 */
[----:B------:R-:W-:Y:S01]  /*cf20*/  BPT.TRAP 0x1 ;  /* 0x000000040000795c */ /* 0x000fe20000300000 */
.L_x_63:
[----:B------:R-:W0:Y:S01]  /*cf30*/  S2R R3, SR_CgaCtaId ;  /* 0x0000000000037919 */ /* 0x000e220000008800 */
[----:B------:R-:W-:Y:S02]  /*cf40*/  MOV R0, 0x400 ;  /* 0x0000040000007802 */ /* 0x000fe40000000f00 */
[----:B------:R-:W-:Y:S02]  /*cf50*/  SHF.L.U32 R2, R16, 0x1f, RZ ;  /* 0x0000001f10027819 */ /* 0x000fe400000006ff */
[----:B0-----:R-:W-:-:S05]  /*cf60*/  LEA R0, R3, R0, 0x18 ;  /* 0x0000000003007211 */ /* 0x001fca00078ec0ff */
[----:B------:R-:W-:-:S04]  /*cf70*/  VIADD R0, R0, 0x40 ;  /* 0x0000004000007836 */ /* 0x000fc80000000000 */
[C---:B------:R-:W-:Y:S02]  /*cf80*/  IMAD R5, R15.reuse, 0x8, R0 ;  /* 0x000000080f057824 */ /* 0x040fe400078e0200 */
[----:B------:R-:W-:Y:S02]  /*cf90*/  VIADD R15, R15, 0x1 ;  /* 0x000000010f0f7836 */ /* 0x000fe40000000000 */
[----:B------:R-:W0:Y:S03]  /*cfa0*/  SYNCS.PHASECHK.TRANS64.TRYWAIT P0, [R5+URZ], R2 ;  /* 0x00000002050075a7 */ /* 0x000e26000800017f */
[----:B------:R-:W-:-:S04]  /*cfb0*/  ISETP.NE.AND P1, PT, R15, 0x8, PT ;  /* 0x000000080f00780c */ /* 0x000fc80003f25270 */
[----:B------:R-:W-:Y:S02]  /*cfc0*/  SEL R3, RZ, 0x1, P1 ;  /* 0x00000001ff037807 */ /* 0x000fe40000800000 */
[----:B------:R-:W-:Y:S02]  /*cfd0*/  SEL R15, R15, RZ, P1 ;  /* 0x000000ff0f0f7207 */ /* 0x000fe40000800000 */
[----:B------:R-:W-:-:S03]  /*cfe0*/  LOP3.LUT R16, R16, R3, RZ, 0x3c, !PT ;  /* 0x0000000310107212 */ /* 0x000fc600078e3cff */
[----:B------:R-:W-:Y:S01]  /*cff0*/  IMAD R7, R15, 0x8, R0 ;  /* 0x000000080f077824 */ /* 0x000fe200078e0200 */
[----:B------:R-:W-:Y:S01]  /*d000*/  SHF.L.U32 R4, R16, 0x1f, RZ ;  /* 0x0000001f10047819 */ /* 0x000fe200000006ff */
[----:B0-----:R-:W-:Y:S06]  /*d010*/  @!P0 BRA `(.L_x_64) ;  /* 0x0000000400748947 */ /* 0x001fec0003800000 */
.L_x_79:
[----:B------:R-:W1:Y:S01]  /*d020*/  SYNCS.PHASECHK.TRANS64.TRYWAIT P0, [R7+URZ], R4 ;  /* 0x00000004070075a7 */ /* 0x000e62000800017f */
[----:B0-----:R-:W-:-:S05]  /*d030*/  VIADD R2, R15, 0x1 ;  /* 0x000000010f027836 */ /* 0x001fca0000000000 */
[----:B------:R-:W-:-:S04]  /*d040*/  ISETP.NE.AND P1, PT, R2, 0x8, PT ;  /* 0x000000080200780c */ /* 0x000fc80003f25270 */
[----:B------:R-:W-:Y:S02]  /*d050*/  SEL R3, RZ, 0x1, P1 ;  /* 0x00000001ff037807 */ /* 0x000fe40000800000 */
[----:B------:R-:W-:Y:S02]  /*d060*/  SEL R9, R2, RZ, P1 ;  /* 0x000000ff02097207 */ /* 0x000fe40000800000 */
[----:B------:R-:W-:-:S03]  /*d070*/  LOP3.LUT R16, R16, R3, RZ, 0x3c, !PT ;  /* 0x0000000310107212 */ /* 0x000fc600078e3cff */
[----:B------:R-:W-:Y:S01]  /*d080*/  IMAD R6, R9, 0x8, R0 ;  /* 0x0000000809067824 */ /* 0x000fe200078e0200 */
[----:B------:R-:W-:Y:S01]  /*d090*/  SHF.L.U32 R5, R16, 0x1f, RZ ;  /* 0x0000001f10057819 */ /* 0x000fe200000006ff */
[----:B-1----:R-:W-:Y:S06]  /*d0a0*/  @!P0 BRA `(.L_x_65) ;  /* 0x0000000400648947 */ /* 0x002fec0003800000 */
.L_x_80:
[----:B------:R-:W1:Y:S01]  /*d0b0*/  SYNCS.PHASECHK.TRANS64.TRYWAIT P0, [R6+URZ], R5 ;  /* 0x00000005060075a7 */ /* 0x000e62000800017f */
[----:B------:R-:W-:-:S05]  /*d0c0*/  VIADD R2, R9, 0x1 ;  /* 0x0000000109027836 */ /* 0x000fca0000000000 */
[----:B------:R-:W-:-:S04]  /*d0d0*/  ISETP.NE.AND P1, PT, R2, 0x8, PT ;  /* 0x000000080200780c */ /* 0x000fc80003f25270 */
[----:B------:R-:W-:Y:S02]  /*d0e0*/  SEL R3, RZ, 0x1, P1 ;  /* 0x00000001ff037807 */ /* 0x000fe40000800000 */
[----:B0-----:R-:W-:Y:S02]  /*d0f0*/  SEL R7, R2, RZ, P1 ;  /* 0x000000ff02077207 */ /* 0x001fe40000800000 */
[----:B------:R-:W-:-:S03]  /*d100*/  LOP3.LUT R16, R16, R3, RZ, 0x3c, !PT ;  /* 0x0000000310107212 */ /* 0x000fc600078e3cff */
[----:B------:R-:W-:Y:S01]  /*d110*/  IMAD R9, R7, 0x8, R0 ;  /* 0x0000000807097824 */ /* 0x000fe200078e0200 */
[----:B------:R-:W-:Y:S01]  /*d120*/  SHF.L.U32 R4, R16, 0x1f, RZ ;  /* 0x0000001f10047819 */ /* 0x000fe200000006ff */
[----:B-1----:R-:W-:Y:S06]  /*d130*/  @!P0 BRA `(.L_x_66) ;  /* 0x0000000400548947 */ /* 0x002fec0003800000 */
.L_x_81:
[----:B------:R-:W1:Y:S01]  /*d140*/  SYNCS.PHASECHK.TRANS64.TRYWAIT P0, [R9+URZ], R4 ;  /* 0x00000004090075a7 */ /* 0x000e62000800017f */
[----:B------:R-:W-:-:S05]  /*d150*/  VIADD R2, R7, 0x1 ;  /* 0x0000000107027836 */ /* 0x000fca0000000000 */
[----:B------:R-:W-:-:S04]  /*d160*/  ISETP.NE.AND P1, PT, R2, 0x8, PT ;  /* 0x000000080200780c */ /* 0x000fc80003f25270 */
[----:B------:R-:W-:Y:S02]  /*d170*/  SEL R3, RZ, 0x1, P1 ;  /* 0x00000001ff037807 */ /* 0x000fe40000800000 */
[----:B------:R-:W-:Y:S02]  /*d180*/  SEL R7, R2, RZ, P1 ;  /* 0x000000ff02077207 */ /* 0x000fe40000800000 */
[----:B------:R-:W-:-:S03]  /*d190*/  LOP3.LUT R16, R16, R3, RZ, 0x3c, !PT ;  /* 0x0000000310107212 */ /* 0x000fc600078e3cff */
[----:B0-----:R-:W-:Y:S01]  /*d1a0*/  IMAD R6, R7, 0x8, R0 ;  /* 0x0000000807067824 */ /* 0x001fe200078e0200 */
[----:B------:R-:W-:Y:S01]  /*d1b0*/  SHF.L.U32 R5, R16, 0x1f, RZ ;  /* 0x0000001f10057819 */ /* 0x000fe200000006ff */
[----:B-1----:R-:W-:Y:S06]  /*d1c0*/  @!P0 BRA `(.L_x_67) ;  /* 0x0000000400448947 */ /* 0x002fec0003800000 */
.L_x_82:
        /* <DEDUP_REMOVED lines=9> */
.L_x_83:
        /* <DEDUP_REMOVED lines=9> */
.L_x_84:
[----:B------:R-:W1:Y:S01]  /*d2f0*/  SYNCS.PHASECHK.TRANS64.TRYWAIT P0, [R6+URZ], R5 ;  /* 0x00000005060075a7 */ /* 0x000e62000800017f */
[----:B------:R-:W-:-:S05]  /*d300*/  VIADD R2, R7, 0x1 ;  /* 0x0000000107027836 */ /* 0x000fca0000000000 */
[----:B------:R-:W-:-:S04]  /*d310*/  ISETP.NE.AND P1, PT, R2, 0x8, PT ;  /* 0x000000080200780c */ /* 0x000fc80003f25270 */
[----:B0-----:R-:W-:Y:S02]  /*d320*/  SEL R4, RZ, 0x1, P1 ;  /* 0x00000001ff047807 */ /* 0x001fe40000800000 */
[----:B------:R-:W-:Y:S02]  /*d330*/  SEL R3, R2, RZ, P1 ;  /* 0x000000ff02037207 */ /* 0x000fe40000800000 */
[----:B------:R-:W-:Y:S01]  /*d340*/  LOP3.LUT R4, R11, R4, RZ, 0x3c, !PT ;  /* 0x000000040b047212 */ /* 0x000fe200078e3cff */
[----:B-1----:R-:W-:Y:S06]  /*d350*/  @!P0 BRA `(.L_x_70) ;  /* 0x00000004001c8947 */ /* 0x002fec0003800000 */
.L_x_85:
[----:B------:R-:W-:Y:S01]  /*d360*/  IMAD R3, R3, 0x8, R0 ;  /* 0x0000000803037824 */ /* 0x000fe200078e0200 */
[----:B------:R-:W-:-:S07]  /*d370*/  SHF.L.U32 R0, R4, 0x1f, RZ ;  /* 0x0000001f04007819 */ /* 0x000fce00000006ff */
.L_x_71:
[----:B-1----:R1:W2:Y:S02]  /*d380*/  SYNCS.PHASECHK.TRANS64.TRYWAIT P0, [R3+URZ], R0 ;  /* 0x00000000030075a7 */ /* 0x0022a4000800017f */
[----:B--2---:R-:W-:Y:S05]  /*d390*/  @!P0 NANOSLEEP.SYNCS 0x989680 ;  /* 0x009896800000895d */ /* 0x004fea0003900000 */
[----:B------:R-:W2:Y:S02]  /*d3a0*/  @!P0 SYNCS.PHASECHK.TRANS64 P0, [R3+URZ], R0 ;  /* 0x00000000030085a7 */ /* 0x000ea4000800007f */
[----:B--2---:R-:W-:Y:S05]  /*d3b0*/  @!P0 BRA `(.L_x_71) ;  /* 0xfffffffc00f08947 */ /* 0x004fea000383ffff */
.L_x_62:
[----:B------:R-:W-:Y:S05]  /*d3c0*/  BSYNC B0 ;  /* 0x0000000000007941 */ /* 0x000fea0003800000 */
.L_x_61:
[----:B------:R-:W-:Y:S05]  /*d3d0*/  EXIT ;  /* 0x000000000000794d */ /* 0x000fea0003800000 */
.L_x_22:
[----:B-1----:R-:W-:-:S04]  /*d3e0*/  IMAD.U32 R22, RZ, RZ, UR7 ;  /* 0x00000007ff167e24 */ /* 0x002fc8000f8e00ff */
[----:B------:R1:W4:Y:S03]  /*d3f0*/  SYNCS.PHASECHK.TRANS64.TRYWAIT P0, [R22+URZ], R21 ;  /* 0x00000015160075a7 */ /* 0x000326000800017f */
[----:B----4-:R-:W-:Y:S05]  /*d400*/  @!P0 NANOSLEEP.SYNCS 0x989680 ;  /* 0x009896800000895d */ /* 0x010fea0003900000 */
[----:B------:R-:W4:Y:S02]  /*d410*/  @!P0 SYNCS.PHASECHK.TRANS64 P0, [R22+URZ], R21 ;  /* 0x00000015160085a7 */ /* 0x000f24000800007f */
[----:B----4-:R-:W-:Y:S05]  /*d420*/  @!P0 BRA `(.L_x_22) ;  /* 0xfffffffc00ec8947 */ /* 0x010fea000383ffff */
[----:B------:R-:W-:Y:S05]  /*d430*/  BRA `(.L_x_21) ;  /* 0xffffff4400687947 */ /* 0x000fea000383ffff */
.L_x_28:
[----:B-1----:R-:W-:-:S04]  /*d440*/  IMAD.U32 R169, RZ, RZ, UR12 ;  /* 0x0000000cffa97e24 */ /* 0x002fc8000f8e00ff */
[----:B------:R1:W4:Y:S03]  /*d450*/  SYNCS.PHASECHK.TRANS64.TRYWAIT P0, [R169+URZ], R168 ;  /* 0x000000a8a90075a7 */ /* 0x000326000800017f */
[----:B----4-:R-:W-:Y:S05]  /*d460*/  @!P0 NANOSLEEP.SYNCS 0x989680 ;  /* 0x009896800000895d */ /* 0x010fea0003900000 */
[----:B------:R-:W4:Y:S02]  /*d470*/  @!P0 SYNCS.PHASECHK.TRANS64 P0, [R169+URZ], R168 ;  /* 0x000000a8a90085a7 */ /* 0x000f24000800007f */
[----:B----4-:R-:W-:Y:S05]  /*d480*/  @!P0 BRA `(.L_x_28) ;  /* 0xfffffffc00ec8947 */ /* 0x010fea000383ffff */
[----:B------:R-:W-:Y:S05]  /*d490*/  BRA `(.L_x_27) ;  /* 0xffffff5000d07947 */ /* 0x000fea000383ffff */
.L_x_49:
[----:B------:R-:W-:Y:S01]  /*d4a0*/  BSSY B1, `(.L_x_72) ;  /* 0x0000006000017945 */ /* 0x000fe20003800000 */
[----:B------:R-:W-:-:S07]  /*d4b0*/  IMAD.MOV.U32 R6, RZ, RZ, -0x1 ;  /* 0xffffffffff067424 */ /* 0x000fce00078e00ff */
[----:B------:R-:W-:Y:S05]  /*d4c0*/  WARPSYNC.COLLECTIVE R6, `(.L_x_73) ;  /* 0x00000000060c7348 */ /* 0x000fea0003c00000 */
[----:B------:R-:W-:Y:S02]  /*d4d0*/  ELECT P0, UR62, PT ;  /* 0x00000000003e782f */ /* 0x000fe40003800000 */
[----:B------:R-:W-:Y:S01]  /*d4e0*/  MOV R6, UR62 ;  /* 0x0000003e00067c02 */ /* 0x000fe20008000f00 */
[----:B------:R-:W-:Y:S10]  /*d4f0*/  ENDCOLLECTIVE ;  /* 0x000000000000791b */ /* 0x000ff40003800000 */
.L_x_73:
[----:B------:R-:W-:Y:S05]  /*d500*/  BSYNC B1 ;  /* 0x0000000000017941 */ /* 0x000fea0003800000 */
.L_x_72:
[----:B------:R-:W-:Y:S05]  /*d510*/  BRA `(.L_x_74) ;  /* 0xffffffec00a87947 */ /* 0x000fea000383ffff */
.L_x_52:
[----:B-1----:R1:W2:Y:S02]  /*d520*/  SYNCS.PHASECHK.TRANS64.TRYWAIT P0, [R22+URZ+0x40], R9 ;  /* 0x00004009160075a7 */ /* 0x0022a4000800017f */
[----:B--2---:R-:W-:Y:S05]  /*d530*/  @!P0 NANOSLEEP.SYNCS 0x989680 ;  /* 0x009896800000895d */ /* 0x004fea0003900000 */
[----:B------:R-:W2:Y:S02]  /*d540*/  @!P0 SYNCS.PHASECHK.TRANS64 P0, [R22+URZ+0x40], R9 ;  /* 0x00004009160085a7 */ /* 0x000ea4000800007f */
[----:B--2---:R-:W-:Y:S05]  /*d550*/  @!P0 BRA `(.L_x_52) ;  /* 0xfffffffc00f08947 */ /* 0x004fea000383ffff */
[----:B------:R-:W-:Y:S05]  /*d560*/  BRA `(.L_x_75) ;  /* 0xffffffec00e47947 */ /* 0x000fea000383ffff */
.L_x_60:
[----:B------:R-:W-:Y:S01]  /*d570*/  BSSY B0, `(.L_x_76) ;  /* 0x0000006000007945 */ /* 0x000fe20003800000 */
[----:B------:R-:W-:-:S07]  /*d580*/  IMAD.MOV.U32 R6, RZ, RZ, -0x1 ;  /* 0xffffffffff067424 */ /* 0x000fce00078e00ff */
[----:B------:R-:W-:Y:S05]  /*d590*/  WARPSYNC.COLLECTIVE R6, `(.L_x_77) ;  /* 0x00000000060c7348 */ /* 0x000fea0003c00000 */
[----:B------:R-:W-:Y:S02]  /*d5a0*/  ELECT P0, UR62, PT ;  /* 0x00000000003e782f */ /* 0x000fe40003800000 */
[----:B------:R-:W-:Y:S01]  /*d5b0*/  MOV R6, UR62 ;  /* 0x0000003e00067c02 */ /* 0x000fe20008000f00 */
[----:B------:R-:W-:Y:S10]  /*d5c0*/  ENDCOLLECTIVE ;  /* 0x000000000000791b */ /* 0x000ff40003800000 */
.L_x_77:
[----:B------:R-:W-:Y:S05]  /*d5d0*/  BSYNC B0 ;  /* 0x0000000000007941 */ /* 0x000fea0003800000 */
.L_x_76:
[----:B------:R-:W-:Y:S05]  /*d5e0*/  BRA `(.L_x_78) ;  /* 0xfffffff800387947 */ /* 0x000fea000383ffff */
.L_x_64:
[----:B0-----:R0:W1:Y:S02]  /*d5f0*/  SYNCS.PHASECHK.TRANS64.TRYWAIT P0, [R5+URZ], R2 ;  /* 0x00000002050075a7 */ /* 0x001064000800017f */
[----:B-1----:R-:W-:Y:S05]  /*d600*/  @!P0 NANOSLEEP.SYNCS 0x989680 ;  /* 0x009896800000895d */ /* 0x002fea0003900000 */
[----:B------:R-:W1:Y:S02]  /*d610*/  @!P0 SYNCS.PHASECHK.TRANS64 P0, [R5+URZ], R2 ;  /* 0x00000002050085a7 */ /* 0x000e64000800007f */
[----:B-1----:R-:W-:Y:S05]  /*d620*/  @!P0 BRA `(.L_x_64) ;  /* 0xfffffffc00f08947 */ /* 0x002fea000383ffff */
[----:B------:R-:W-:Y:S05]  /*d630*/  BRA `(.L_x_79) ;  /* 0xfffffff800787947 */ /* 0x000fea000383ffff */
.L_x_65:
[----:B0-----:R0:W1:Y:S02]  /*d640*/  SYNCS.PHASECHK.TRANS64.TRYWAIT P0, [R7+URZ], R4 ;  /* 0x00000004070075a7 */ /* 0x001064000800017f */
[----:B-1----:R-:W-:Y:S05]  /*d650*/  @!P0 NANOSLEEP.SYNCS 0x989680 ;  /* 0x009896800000895d */ /* 0x002fea0003900000 */
[----:B------:R-:W1:Y:S02]  /*d660*/  @!P0 SYNCS.PHASECHK.TRANS64 P0, [R7+URZ], R4 ;  /* 0x00000004070085a7 */ /* 0x000e64000800007f */
[----:B-1----:R-:W-:Y:S05]  /*d670*/  @!P0 BRA `(.L_x_65) ;  /* 0xfffffffc00f08947 */ /* 0x002fea000383ffff */
[----:B------:R-:W-:Y:S05]  /*d680*/  BRA `(.L_x_80) ;  /* 0xfffffff800887947 */ /* 0x000fea000383ffff */
.L_x_66:
[----:B0-----:R0:W1:Y:S02]  /*d690*/  SYNCS.PHASECHK.TRANS64.TRYWAIT P0, [R6+URZ], R5 ;  /* 0x00000005060075a7 */ /* 0x001064000800017f */
[----:B-1----:R-:W-:Y:S05]  /*d6a0*/  @!P0 NANOSLEEP.SYNCS 0x989680 ;  /* 0x009896800000895d */ /* 0x002fea0003900000 */
[----:B------:R-:W1:Y:S02]  /*d6b0*/  @!P0 SYNCS.PHASECHK.TRANS64 P0, [R6+URZ], R5 ;  /* 0x00000005060085a7 */ /* 0x000e64000800007f */
[----:B-1----:R-:W-:Y:S05]  /*d6c0*/  @!P0 BRA `(.L_x_66) ;  /* 0xfffffffc00f08947 */ /* 0x002fea000383ffff */
[----:B------:R-:W-:Y:S05]  /*d6d0*/  BRA `(.L_x_81) ;  /* 0xfffffff800987947 */ /* 0x000fea000383ffff */
.L_x_67:
[----:B0-----:R0:W1:Y:S02]  /*d6e0*/  SYNCS.PHASECHK.TRANS64.TRYWAIT P0, [R9+URZ], R4 ;  /* 0x00000004090075a7 */ /* 0x001064000800017f */
[----:B-1----:R-:W-:Y:S05]  /*d6f0*/  @!P0 NANOSLEEP.SYNCS 0x989680 ;  /* 0x009896800000895d */ /* 0x002fea0003900000 */
[----:B------:R-:W1:Y:S02]  /*d700*/  @!P0 SYNCS.PHASECHK.TRANS64 P0, [R9+URZ], R4 ;  /* 0x00000004090085a7 */ /* 0x000e64000800007f */
[----:B-1----:R-:W-:Y:S05]  /*d710*/  @!P0 BRA `(.L_x_67) ;  /* 0xfffffffc00f08947 */ /* 0x002fea000383ffff */
[----:B------:R-:W-:Y:S05]  /*d720*/  BRA `(.L_x_82) ;  /* 0xfffffff800a87947 */ /* 0x000fea000383ffff */
.L_x_68:
[----:B0-----:R0:W1:Y:S02]  /*d730*/  SYNCS.PHASECHK.TRANS64.TRYWAIT P0, [R6+URZ], R5 ;  /* 0x00000005060075a7 */ /* 0x001064000800017f */
[----:B-1----:R-:W-:Y:S05]  /*d740*/  @!P0 NANOSLEEP.SYNCS 0x989680 ;  /* 0x009896800000895d */ /* 0x002fea0003900000 */
[----:B------:R-:W1:Y:S02]  /*d750*/  @!P0 SYNCS.PHASECHK.TRANS64 P0, [R6+URZ], R5 ;  /* 0x00000005060085a7 */ /* 0x000e64000800007f */
[----:B-1----:R-:W-:Y:S05]  /*d760*/  @!P0 BRA `(.L_x_68) ;  /* 0xfffffffc00f08947 */ /* 0x002fea000383ffff */
[----:B------:R-:W-:Y:S05]  /*d770*/  BRA `(.L_x_83) ;  /* 0xfffffff800b87947 */ /* 0x000fea000383ffff */
.L_x_69:
[----:B0-----:R0:W1:Y:S02]  /*d780*/  SYNCS.PHASECHK.TRANS64.TRYWAIT P0, [R9+URZ], R4 ;  /* 0x00000004090075a7 */ /* 0x001064000800017f */
[----:B-1----:R-:W-:Y:S05]  /*d790*/  @!P0 NANOSLEEP.SYNCS 0x989680 ;  /* 0x009896800000895d */ /* 0x002fea0003900000 */
[----:B------:R-:W1:Y:S02]  /*d7a0*/  @!P0 SYNCS.PHASECHK.TRANS64 P0, [R9+URZ], R4 ;  /* 0x00000004090085a7 */ /* 0x000e64000800007f */
[----:B-1----:R-:W-:Y:S05]  /*d7b0*/  @!P0 BRA `(.L_x_69) ;  /* 0xfffffffc00f08947 */ /* 0x002fea000383ffff */
[----:B------:R-:W-:Y:S05]  /*d7c0*/  BRA `(.L_x_84) ;  /* 0xfffffff800c87947 */ /* 0x000fea000383ffff */
.L_x_70:
[----:B0-----:R0:W1:Y:S02]  /*d7d0*/  SYNCS.PHASECHK.TRANS64.TRYWAIT P0, [R6+URZ], R5 ;  /* 0x00000005060075a7 */ /* 0x001064000800017f */
[----:B-1----:R-:W-:Y:S05]  /*d7e0*/  @!P0 NANOSLEEP.SYNCS 0x989680 ;  /* 0x009896800000895d */ /* 0x002fea0003900000 */
[----:B------:R-:W1:Y:S02]  /*d7f0*/  @!P0 SYNCS.PHASECHK.TRANS64 P0, [R6+URZ], R5 ;  /* 0x00000005060085a7 */ /* 0x000e64000800007f */
[----:B-1----:R-:W-:Y:S05]  /*d800*/  @!P0 BRA `(.L_x_70) ;  /* 0xfffffffc00f08947 */ /* 0x002fea000383ffff */
[----:B------:R-:W-:Y:S05]  /*d810*/  BRA `(.L_x_85) ;  /* 0xfffffff800d07947 */ /* 0x000fea000383ffff */
.L_x_86:
[----:B------:R-:W-:-:S00]  /*d820*/  BRA `(.L_x_86) ;  /* 0xfffffffc00fc7947 */ /* 0x000fc0000383ffff */
[----:B------:R-:W-:-:S00]  /*d830*/  NOP ;  /* 0x0000000000007918 */ /* 0x000fc00000000000 */
        /* <DEDUP_REMOVED lines=12> */
.L_x_87:


//--------------------- .nv.shared._ZN7cutlass13device_kernelINS_4gemm6kernel13GemmUniversalIN4cute5tupleIJiiiiEEENS1_10collective13CollectiveMmaINS1_37MainloopSm90TmaGmmaWarpSpecializedFP8ILi8ENS5_IJNS4_1CILi2EEENSA_ILi1EEESC_EEENS1_35KernelTmaWarpSpecializedCooperativeEEENS5_IJNSA_ILi384EEENSA_ILi48EEENSA_ILi64EEEEEENS_12float_e4m3_tENS5_IJlSC_lEEESK_SL_NS4_8TiledMMAINS4_8MMA_AtomIJNS4_4SM904GMMA30MMA_64x16x32_F32E4M3E4M3_SS_TNILNSP_7ScaleInE1ELSR_1EEEEEENS4_6LayoutISD_NS5_IJSC_NSA_ILi0EEESV_EEEEENS5_IJNS4_10UnderscoreESY_SY_EEEEENS4_13SM90_TMA_LOADENS4_14ComposedLayoutINS4_7SwizzleILi2ELi4ELi3EEENS4_18smem_ptr_flag_bitsILi8EEENSU_INS5_IJNSA_ILi8EEESI_EEENS5_IJSI_SC_EEEEEEEvNS4_8identityENS4_23SM90_TMA_LOAD_MULTICASTES1B_vS1C_EENS_8epilogue10collective6detail29Sm90TmaWarpSpecializedAdapterINS1G_15DefaultEpilogueISK_SL_SL_NS1F_6thread17LinearCombinationISK_Li1EffLNS1K_9ScaleType4KindE0ELNS_15FloatRoundStyleE2ESK_EENS1_15EpilogueDefaultEEEEEvvEEEEvNT_6ParamsE --------------------------
	.section	.nv.shared._ZN7cutlass13device_kernelINS_4gemm6kernel13GemmUniversalIN4cute5tupleIJiiiiEEENS1_10collective13CollectiveMmaINS1_37MainloopSm90TmaGmmaWarpSpecializedFP8ILi8ENS5_IJNS4_1CILi2EEENSA_ILi1EEESC_EEENS1_35KernelTmaWarpSpecializedCooperativeEEENS5_IJNSA_ILi384EEENSA_ILi48EEENSA_ILi64EEEEEENS_12float_e4m3_tENS5_IJlSC_lEEESK_SL_NS4_8TiledMMAINS4_8MMA_AtomIJNS4_4SM904GMMA30MMA_64x16x32_F32E4M3E4M3_SS_TNILNSP_7ScaleInE1ELSR_1EEEEEENS4_6LayoutISD_NS5_IJSC_NSA_ILi0EEESV_EEEEENS5_IJNS4_10UnderscoreESY_SY_EEEEENS4_13SM90_TMA_LOADENS4_14ComposedLayoutINS4_7SwizzleILi2ELi4ELi3EEENS4_18smem_ptr_flag_bitsILi8EEENSU_INS5_IJNSA_ILi8EEESI_EEENS5_IJSI_SC_EEEEEEEvNS4_8identityENS4_23SM90_TMA_LOAD_MULTICASTES1B_vS1C_EENS_8epilogue10collective6detail29Sm90TmaWarpSpecializedAdapterINS1G_15DefaultEpilogueISK_SL_SL_NS1F_6thread17LinearCombinationISK_Li1EffLNS1K_9ScaleType4KindE0ELNS_15FloatRoundStyleE2ESK_EENS1_15EpilogueDefaultEEEEEvvEEEEvNT_6ParamsE,"aw",@nobits
	.sectionflags	@""
	.align	16
	.zero		1024


//--------------------- .nv.shared.reserved.0     --------------------------
	.section	.nv.shared.reserved.0,"aw",@nobits
	.weak		__nv_reservedSMEM_offset_0_alias
	.size		__nv_reservedSMEM_offset_0_alias, 0, 0
	.other		__nv_reservedSMEM_offset_0_alias,@"STO_CUDA_RESERVED_SHARED STV_DEFAULT"
__nv_reservedSMEM_offset_0_alias:
	.zero		0


//--------------------- .nv.global                --------------------------
	.section	.nv.global,"aw",@nobits
.nv.global:
	.type		_ZN39_INTERNAL_7e9286c6_4_k_cu_9d0bb3f2_53084cute1_E,@object
	.size		_ZN39_INTERNAL_7e9286c6_4_k_cu_9d0bb3f2_53084cute1_E,(_ZN39_INTERNAL_7e9286c6_4_k_cu_9d0bb3f2_53084cuda3std3__45__cpo6cbeginE - _ZN39_INTERNAL_7e9286c6_4_k_cu_9d0bb3f2_53084cute1_E)
_ZN39_INTERNAL_7e9286c6_4_k_cu_9d0bb3f2_53084cute1_E:
	.zero		1
	.type		_ZN39_INTERNAL_7e9286c6_4_k_cu_9d0bb3f2_53084cuda3std3__45__cpo6cbeginE,@object
	.size		_ZN39_INTERNAL_7e9286c6_4_k_cu_9d0bb3f2_53084cuda3std3__45__cpo6cbeginE,(_ZN39_INTERNAL_7e9286c6_4_k_cu_9d0bb3f2_53084cuda3std3__48in_placeE - _ZN39_INTERNAL_7e9286c6_4_k_cu_9d0bb3f2_53084cuda3std3__45__cpo6cbeginE)
_ZN39_INTERNAL_7e9286c6_4_k_cu_9d0bb3f2_53084cuda3std3__45__cpo6cbeginE:
	.zero		1
	.type		_ZN39_INTERNAL_7e9286c6_4_k_cu_9d0bb3f2_53084cuda3std3__48in_placeE,@object
	.size		_ZN39_INTERNAL_7e9286c6_4_k_cu_9d0bb3f2_53084cuda3std3__48in_placeE,(_ZN39_INTERNAL_7e9286c6_4_k_cu_9d0bb3f2_53084cuda3std6ranges3__45__cpo9iter_moveE - _ZN39_INTERNAL_7e9286c6_4_k_cu_9d0bb3f2_53084cuda3std3__48in_placeE)
_ZN39_INTERNAL_7e9286c6_4_k_cu_9d0bb3f2_53084cuda3std3__48in_placeE:
	.zero		1
	.type		_ZN39_INTERNAL_7e9286c6_4_k_cu_9d0bb3f2_53084cuda3std6ranges3__45__cpo9iter_moveE,@object
	.size		_ZN39_INTERNAL_7e9286c6_4_k_cu_9d0bb3f2_53084cuda3std6ranges3__45__cpo9iter_moveE,(_ZN39_INTERNAL_7e9286c6_4_k_cu_9d0bb3f2_53084cuda3std3__45__cpo5beginE - _ZN39_INTERNAL_7e9286c6_4_k_cu_9d0bb3f2_53084cuda3std6ranges3__45__cpo9iter_moveE)
_ZN39_INTERNAL_7e9286c6_4_k_cu_9d0bb3f2_53084cuda3std6ranges3__45__cpo9iter_moveE:
	.zero		1
	.type		_ZN39_INTERNAL_7e9286c6_4_k_cu_9d0bb3f2_53084cuda3std3__45__cpo5beginE,@object
	.size		_ZN39_INTERNAL_7e9286c6_4_k_cu_9d0bb3f2_53084cuda3std3__45__cpo5beginE,(_ZN39_INTERNAL_7e9286c6_4_k_cu_9d0bb3f2_53084cuda3std3__441_GLOBAL__N__7e9286c6_4_k_cu_9d0bb3f2_53086ignoreE - _ZN39_INTERNAL_7e9286c6_4_k_cu_9d0bb3f2_53084cuda3std3__45__cpo5beginE)
_ZN39_INTERNAL_7e9286c6_4_k_cu_9d0bb3f2_53084cuda3std3__45__cpo5beginE:
	.zero		1
	.type		_ZN39_INTERNAL_7e9286c6_4_k_cu_9d0bb3f2_53084cuda3std3__441_GLOBAL__N__7e9286c6_4_k_cu_9d0bb3f2_53086ignoreE,@object
	.size		_ZN39_INTERNAL_7e9286c6_4_k_cu_9d0bb3f2_53084cuda3std3__441_GLOBAL__N__7e9286c6_4_k_cu_9d0bb3f2_53086ignoreE,(_ZN39_INTERNAL_7e9286c6_4_k_cu_9d0bb3f2_53084cute7productE - _ZN39_INTERNAL_7e9286c6_4_k_cu_9d0bb3f2_53084cuda3std3__441_GLOBAL__N__7e9286c6_4_k_cu_9d0bb3f2_53086ignoreE)
_ZN39_INTERNAL_7e9286c6_4_k_cu_9d0bb3f2_53084cuda3std3__441_GLOBAL__N__7e9286c6_4_k_cu_9d0bb3f2_53086ignoreE:
	.zero		1
	.type		_ZN39_INTERNAL_7e9286c6_4_k_cu_9d0bb3f2_53084cute7productE,@object
	.size		_ZN39_INTERNAL_7e9286c6_4_k_cu_9d0bb3f2_53084cute7productE,(_ZN39_INTERNAL_7e9286c6_4_k_cu_9d0bb3f2_53084cuda3std3__45__cpo3endE - _ZN39_INTERNAL_7e9286c6_4_k_cu_9d0bb3f2_53084cute7productE)
_ZN39_INTERNAL_7e9286c6_4_k_cu_9d0bb3f2_53084cute7productE:
	.zero		1
	.type		_ZN39_INTERNAL_7e9286c6_4_k_cu_9d0bb3f2_53084cuda3std3__45__cpo3endE,@object
	.size		_ZN39_INTERNAL_7e9286c6_4_k_cu_9d0bb3f2_53084cuda3std3__45__cpo3endE,(_ZN39_INTERNAL_7e9286c6_4_k_cu_9d0bb3f2_53084cuda3std3__419piecewise_constructE - _ZN39_INTERNAL_7e9286c6_4_k_cu_9d0bb3f2_53084cuda3std3__45__cpo3endE)
_ZN39_INTERNAL_7e9286c6_4_k_cu_9d0bb3f2_53084cuda3std3__45__cpo3endE:
	.zero		1
	.type		_ZN39_INTERNAL_7e9286c6_4_k_cu_9d0bb3f2_53084cuda3std3__419piecewise_constructE,@object
	.size		_ZN39_INTERNAL_7e9286c6_4_k_cu_9d0bb3f2_53084cuda3std3__419piecewise_constructE,(_ZN39_INTERNAL_7e9286c6_4_k_cu_9d0bb3f2_53084cuda3std3__45__cpo4cendE - _ZN39_INTERNAL_7e9286c6_4_k_cu_9d0bb3f2_53084cuda3std3__419piecewise_constructE)
_ZN39_INTERNAL_7e9286c6_4_k_cu_9d0bb3f2_53084cuda3std3__419piecewise_constructE:
	.zero		1
	.type		_ZN39_INTERNAL_7e9286c6_4_k_cu_9d0bb3f2_53084cuda3std3__45__cpo4cendE,@object
	.size		_ZN39_INTERNAL_7e9286c6_4_k_cu_9d0bb3f2_53084cuda3std3__45__cpo4cendE,(_ZN39_INTERNAL_7e9286c6_4_k_cu_9d0bb3f2_53084cuda3std6ranges3__45__cpo4swapE - _ZN39_INTERNAL_7e9286c6_4_k_cu_9d0bb3f2_53084cuda3std3__45__cpo4cendE)
_ZN39_INTERNAL_7e9286c6_4_k_cu_9d0bb3f2_53084cuda3std3__45__cpo4cendE:
	.zero		1
	.type		_ZN39_INTERNAL_7e9286c6_4_k_cu_9d0bb3f2_53084cuda3std6ranges3__45__cpo4swapE,@object
	.size		_ZN39_INTERNAL_7e9286c6_4_k_cu_9d0bb3f2_53084cuda3std6ranges3__45__cpo4swapE,(.L_7 - _ZN39_INTERNAL_7e9286c6_4_k_cu_9d0bb3f2_53084cuda3std6ranges3__45__cpo4swapE)
_ZN39_INTERNAL_7e9286c6_4_k_cu_9d0bb3f2_53084cuda3std6ranges3__45__cpo4swapE:
	.zero		1
.L_7:


//--------------------- .nv.constant0._ZN7cutlass13device_kernelINS_4gemm6kernel13GemmUniversalIN4cute5tupleIJiiiiEEENS1_10collective13CollectiveMmaINS1_37MainloopSm90TmaGmmaWarpSpecializedFP8ILi8ENS5_IJNS4_1CILi2EEENSA_ILi1EEESC_EEENS1_35KernelTmaWarpSpecializedCooperativeEEENS5_IJNSA_ILi384EEENSA_ILi48EEENSA_ILi64EEEEEENS_12float_e4m3_tENS5_IJlSC_lEEESK_SL_NS4_8TiledMMAINS4_8MMA_AtomIJNS4_4SM904GMMA30MMA_64x16x32_F32E4M3E4M3_SS_TNILNSP_7ScaleInE1ELSR_1EEEEEENS4_6LayoutISD_NS5_IJSC_NSA_ILi0EEESV_EEEEENS5_IJNS4_10UnderscoreESY_SY_EEEEENS4_13SM90_TMA_LOADENS4_14ComposedLayoutINS4_7SwizzleILi2ELi4ELi3EEENS4_18smem_ptr_flag_bitsILi8EEENSU_INS5_IJNSA_ILi8EEESI_EEENS5_IJSI_SC_EEEEEEEvNS4_8identityENS4_23SM90_TMA_LOAD_MULTICASTES1B_vS1C_EENS_8epilogue10collective6detail29Sm90TmaWarpSpecializedAdapterINS1G_15DefaultEpilogueISK_SL_SL_NS1F_6thread17LinearCombinationISK_Li1EffLNS1K_9ScaleType4KindE0ELNS_15FloatRoundStyleE2ESK_EENS1_15EpilogueDefaultEEEEEvvEEEEvNT_6ParamsE --------------------------
	.section	.nv.constant0._ZN7cutlass13device_kernelINS_4gemm6kernel13GemmUniversalIN4cute5tupleIJiiiiEEENS1_10collective13CollectiveMmaINS1_37MainloopSm90TmaGmmaWarpSpecializedFP8ILi8ENS5_IJNS4_1CILi2EEENSA_ILi1EEESC_EEENS1_35KernelTmaWarpSpecializedCooperativeEEENS5_IJNSA_ILi384EEENSA_ILi48EEENSA_ILi64EEEEEENS_12float_e4m3_tENS5_IJlSC_lEEESK_SL_NS4_8TiledMMAINS4_8MMA_AtomIJNS4_4SM904GMMA30MMA_64x16x32_F32E4M3E4M3_SS_TNILNSP_7ScaleInE1ELSR_1EEEEEENS4_6LayoutISD_NS5_IJSC_NSA_ILi0EEESV_EEEEENS5_IJNS4_10UnderscoreESY_SY_EEEEENS4_13SM90_TMA_LOADENS4_14ComposedLayoutINS4_7SwizzleILi2ELi4ELi3EEENS4_18smem_ptr_flag_bitsILi8EEENSU_INS5_IJNSA_ILi8EEESI_EEENS5_IJSI_SC_EEEEEEEvNS4_8identityENS4_23SM90_TMA_LOAD_MULTICASTES1B_vS1C_EENS_8epilogue10collective6detail29Sm90TmaWarpSpecializedAdapterINS1G_15DefaultEpilogueISK_SL_SL_NS1F_6thread17LinearCombinationISK_Li1EffLNS1K_9ScaleType4KindE0ELNS_15FloatRoundStyleE2ESK_EENS1_15EpilogueDefaultEEEEEvvEEEEvNT_6ParamsE,"a",@progbits
	.sectionflags	@""
	.align	4
.nv.constant0._ZN7cutlass13device_kernelINS_4gemm6kernel13GemmUniversalIN4cute5tupleIJiiiiEEENS1_10collective13CollectiveMmaINS1_37MainloopSm90TmaGmmaWarpSpecializedFP8ILi8ENS5_IJNS4_1CILi2EEENSA_ILi1EEESC_EEENS1_35KernelTmaWarpSpecializedCooperativeEEENS5_IJNSA_ILi384EEENSA_ILi48EEENSA_ILi64EEEEEENS_12float_e4m3_tENS5_IJlSC_lEEESK_SL_NS4_8TiledMMAINS4_8MMA_AtomIJNS4_4SM904GMMA30MMA_64x16x32_F32E4M3E4M3_SS_TNILNSP_7ScaleInE1ELSR_1EEEEEENS4_6LayoutISD_NS5_IJSC_NSA_ILi0EEESV_EEEEENS5_IJNS4_10UnderscoreESY_SY_EEEEENS4_13SM90_TMA_LOADENS4_14ComposedLayoutINS4_7SwizzleILi2ELi4ELi3EEENS4_18smem_ptr_flag_bitsILi8EEENSU_INS5_IJNSA_ILi8EEESI_EEENS5_IJSI_SC_EEEEEEEvNS4_8identityENS4_23SM90_TMA_LOAD_MULTICASTES1B_vS1C_EENS_8epilogue10collective6detail29Sm90TmaWarpSpecializedAdapterINS1G_15DefaultEpilogueISK_SL_SL_NS1F_6thread17LinearCombinationISK_Li1EffLNS1K_9ScaleType4KindE0ELNS_15FloatRoundStyleE2ESK_EENS1_15EpilogueDefaultEEEEEvvEEEEvNT_6ParamsE:
	.zero		1664


//--------------------- SYMBOLS --------------------------

	.type		.nv.reservedSmem.offset0,@object
	.size		.nv.reservedSmem.offset0,0x4
